//
// Generated by NVIDIA NVVM Compiler
//
// Compiler Build ID: CL-36424714
// Cuda compilation tools, release 13.0, V13.0.88
// Based on NVVM 20.0.0
//

.version 9.0
.target sm_100
.address_size 64

	// .globl	_Z15generateTerrainPiiifff
.global .align 4 .b8 precalc_xorwow_matrix[102400];
.global .align 4 .b8 precalc_xorwow_offset_matrix[102400];
.global .align 4 .b8 mrg32k3aM1[2304];
.global .align 4 .b8 mrg32k3aM2[2304];
.global .align 4 .b8 mrg32k3aM1SubSeq[2016];
.global .align 4 .b8 mrg32k3aM2SubSeq[2016];
.global .align 4 .b8 mrg32k3aM1Seq[2304];
.global .align 4 .b8 mrg32k3aM2Seq[2304];
.const .align 8 .b8 __cr_lgamma_table[72];
.const .align 4 .b8 permutation[1024] = {151, 0, 0, 0, 160, 0, 0, 0, 137, 0, 0, 0, 91, 0, 0, 0, 90, 0, 0, 0, 15, 0, 0, 0, 131, 0, 0, 0, 13, 0, 0, 0, 201, 0, 0, 0, 95, 0, 0, 0, 96, 0, 0, 0, 53, 0, 0, 0, 194, 0, 0, 0, 233, 0, 0, 0, 7, 0, 0, 0, 225, 0, 0, 0, 140, 0, 0, 0, 36, 0, 0, 0, 103, 0, 0, 0, 30, 0, 0, 0, 69, 0, 0, 0, 142, 0, 0, 0, 8, 0, 0, 0, 99, 0, 0, 0, 37, 0, 0, 0, 240, 0, 0, 0, 21, 0, 0, 0, 10, 0, 0, 0, 23, 0, 0, 0, 190, 0, 0, 0, 6, 0, 0, 0, 148, 0, 0, 0, 247, 0, 0, 0, 120, 0, 0, 0, 234, 0, 0, 0, 75, 0, 0, 0, 0, 0, 0, 0, 26, 0, 0, 0, 197, 0, 0, 0, 62, 0, 0, 0, 94, 0, 0, 0, 252, 0, 0, 0, 219, 0, 0, 0, 203, 0, 0, 0, 117, 0, 0, 0, 35, 0, 0, 0, 11, 0, 0, 0, 32, 0, 0, 0, 57, 0, 0, 0, 177, 0, 0, 0, 33, 0, 0, 0, 88, 0, 0, 0, 237, 0, 0, 0, 149, 0, 0, 0, 56, 0, 0, 0, 87, 0, 0, 0, 174, 0, 0, 0, 20, 0, 0, 0, 125, 0, 0, 0, 136, 0, 0, 0, 171, 0, 0, 0, 168, 0, 0, 0, 68, 0, 0, 0, 175, 0, 0, 0, 74, 0, 0, 0, 165, 0, 0, 0, 71, 0, 0, 0, 134, 0, 0, 0, 139, 0, 0, 0, 48, 0, 0, 0, 27, 0, 0, 0, 166, 0, 0, 0, 77, 0, 0, 0, 146, 0, 0, 0, 158, 0, 0, 0, 231, 0, 0, 0, 83, 0, 0, 0, 111, 0, 0, 0, 229, 0, 0, 0, 122, 0, 0, 0, 60, 0, 0, 0, 211, 0, 0, 0, 133, 0, 0, 0, 230, 0, 0, 0, 220, 0, 0, 0, 105, 0, 0, 0, 92, 0, 0, 0, 41, 0, 0, 0, 55, 0, 0, 0, 46, 0, 0, 0, 245, 0, 0, 0, 40, 0, 0, 0, 244, 0, 0, 0, 102, 0, 0, 0, 143, 0, 0, 0, 54, 0, 0, 0, 65, 0, 0, 0, 25, 0, 0, 0, 63, 0, 0, 0, 161, 0, 0, 0, 1, 0, 0, 0, 216, 0, 0, 0, 80, 0, 0, 0, 73, 0, 0, 0, 209, 0, 0, 0, 76, 0, 0, 0, 132, 0, 0, 0, 187, 0, 0, 0, 208, 0, 0, 0, 89, 0, 0, 0, 18, 0, 0, 0, 169, 0, 0, 0, 200, 0, 0, 0, 196, 0, 0, 0, 135, 0, 0, 0, 130, 0, 0, 0, 116, 0, 0, 0, 188, 0, 0, 0, 159, 0, 0, 0, 86, 0, 0, 0, 164, 0, 0, 0, 100, 0, 0, 0, 109, 0, 0, 0, 198, 0, 0, 0, 173, 0, 0, 0, 186, 0, 0, 0, 3, 0, 0, 0, 64, 0, 0, 0, 52, 0, 0, 0, 217, 0, 0, 0, 226, 0, 0, 0, 250, 0, 0, 0, 124, 0, 0, 0, 123, 0, 0, 0, 5, 0, 0, 0, 202, 0, 0, 0, 38, 0, 0, 0, 147, 0, 0, 0, 118, 0, 0, 0, 126, 0, 0, 0, 255, 0, 0, 0, 82, 0, 0, 0, 85, 0, 0, 0, 212, 0, 0, 0, 207, 0, 0, 0, 206, 0, 0, 0, 59, 0, 0, 0, 227, 0, 0, 0, 47, 0, 0, 0, 16, 0, 0, 0, 58, 0, 0, 0, 17, 0, 0, 0, 182, 0, 0, 0, 189, 0, 0, 0, 28, 0, 0, 0, 42, 0, 0, 0, 223, 0, 0, 0, 183, 0, 0, 0, 170, 0, 0, 0, 213, 0, 0, 0, 119, 0, 0, 0, 248, 0, 0, 0, 152, 0, 0, 0, 2, 0, 0, 0, 44, 0, 0, 0, 154, 0, 0, 0, 163, 0, 0, 0, 70, 0, 0, 0, 221, 0, 0, 0, 153, 0, 0, 0, 101, 0, 0, 0, 155, 0, 0, 0, 167, 0, 0, 0, 43, 0, 0, 0, 172, 0, 0, 0, 9, 0, 0, 0, 129, 0, 0, 0, 22, 0, 0, 0, 39, 0, 0, 0, 253, 0, 0, 0, 19, 0, 0, 0, 98, 0, 0, 0, 108, 0, 0, 0, 110, 0, 0, 0, 79, 0, 0, 0, 113, 0, 0, 0, 224, 0, 0, 0, 232, 0, 0, 0, 178, 0, 0, 0, 185, 0, 0, 0, 112, 0, 0, 0, 104, 0, 0, 0, 218, 0, 0, 0, 246, 0, 0, 0, 97, 0, 0, 0, 228, 0, 0, 0, 251, 0, 0, 0, 34, 0, 0, 0, 242, 0, 0, 0, 193, 0, 0, 0, 238, 0, 0, 0, 210, 0, 0, 0, 144, 0, 0, 0, 12, 0, 0, 0, 191, 0, 0, 0, 179, 0, 0, 0, 162, 0, 0, 0, 241, 0, 0, 0, 81, 0, 0, 0, 51, 0, 0, 0, 145, 0, 0, 0, 235, 0, 0, 0, 249, 0, 0, 0, 14, 0, 0, 0, 239, 0, 0, 0, 107, 0, 0, 0, 49, 0, 0, 0, 192, 0, 0, 0, 214, 0, 0, 0, 31, 0, 0, 0, 181, 0, 0, 0, 199, 0, 0, 0, 106, 0, 0, 0, 157, 0, 0, 0, 184, 0, 0, 0, 84, 0, 0, 0, 204, 0, 0, 0, 176, 0, 0, 0, 115, 0, 0, 0, 121, 0, 0, 0, 50, 0, 0, 0, 45, 0, 0, 0, 127, 0, 0, 0, 4, 0, 0, 0, 150, 0, 0, 0, 254, 0, 0, 0, 138, 0, 0, 0, 236, 0, 0, 0, 205, 0, 0, 0, 93, 0, 0, 0, 222, 0, 0, 0, 114, 0, 0, 0, 67, 0, 0, 0, 29, 0, 0, 0, 24, 0, 0, 0, 72, 0, 0, 0, 243, 0, 0, 0, 141, 0, 0, 0, 128, 0, 0, 0, 195, 0, 0, 0, 78, 0, 0, 0, 66, 0, 0, 0, 215, 0, 0, 0, 61, 0, 0, 0, 156, 0, 0, 0, 180};
.global .align 1 .b8 $str[6] = {87, 97, 116, 101, 114};
.global .align 1 .b8 $str$1[5] = {83, 97, 110, 100};
.global .align 1 .b8 $str$2[6] = {71, 114, 97, 115, 115};
.global .align 1 .b8 $str$3[5] = {82, 111, 99, 107};
.global .align 1 .b8 $str$4[5] = {83, 110, 111, 119};
.global .align 1 .b8 $str$5[5] = {76, 97, 118, 97};
.global .align 1 .b8 $str$6[4] = {73, 99, 101};
.global .align 1 .b8 $str$7[4] = {77, 117, 100};
.global .align 1 .b8 $str$8[7] = {70, 111, 114, 101, 115, 116};
.global .align 1 .b8 $str$9[7] = {68, 101, 115, 101, 114, 116};
.global .align 1 .b8 $str$10[9] = {77, 111, 117, 110, 116, 97, 105, 110};
.global .align 1 .b8 $str$11[6] = {83, 119, 97, 109, 112};
.global .align 1 .b8 $str$12[7] = {74, 117, 110, 103, 108, 101};
.global .align 1 .b8 $str$13[7] = {84, 117, 110, 100, 114, 97};
.global .align 1 .b8 $str$14[8] = {83, 97, 118, 97, 110, 110, 97};
.global .align 1 .b8 $str$15[6] = {84, 97, 105, 103, 97};
.global .align 1 .b8 $str$16[7] = {83, 116, 101, 112, 112, 101};
.global .align 1 .b8 $str$17[8] = {80, 114, 97, 105, 114, 105, 101};
.global .align 1 .b8 $str$18[8] = {80, 108, 97, 116, 101, 97, 117};
.global .align 1 .b8 $str$19[7] = {67, 97, 110, 121, 111, 110};
.global .align 1 .b8 $str$20[9] = {66, 97, 100, 108, 97, 110, 100, 115};
.global .align 1 .b8 $str$21[5] = {77, 101, 115, 97};
.global .align 1 .b8 $str$22[6] = {79, 97, 115, 105, 115};
.global .align 1 .b8 $str$23[8] = {86, 111, 108, 99, 97, 110, 111};
.global .align 1 .b8 $str$24[8] = {71, 108, 97, 99, 105, 101, 114};
.global .align 1 .b8 $str$25[6] = {70, 106, 111, 114, 100};
.global .align 1 .b8 $str$26[4] = {66, 97, 121};
.global .align 1 .b8 $str$27[5] = {67, 111, 118, 101};
.global .align 1 .b8 $str$28[6] = {66, 101, 97, 99, 104};
.global .align 1 .b8 $str$29[6] = {67, 108, 105, 102, 102};
.global .align 1 .b8 $str$30[5] = {68, 117, 110, 101};
.const .align 8 .u64 _ZN34_INTERNAL_74a609c2_4_k_cu_565560e712TerrainTypes8TERRAINSE[124] = {0, generic($str), 0, 255, 1, generic($str$1), 1095216660735, 0, 2, generic($str$2), 1095216660480, 0, 3, generic($str$3), 549755814016, 128, 4, generic($str$4), 1095216660735, 255, 5, generic($str$5), 255, 0, 6, generic($str$6), 1095216660480, 255, 7, generic($str$7), 296352743563, 19, 8, generic($str$8), 429496729600, 0, 9, generic($str$9), 708669604095, 0, 10, generic($str$10), 296352743563, 19, 11, generic($str$11), 597000454190, 87, 12, generic($str$12), 597000454178, 34, 13, generic($str$13), 549755813888, 128, 14, generic($str$14), 708669604058, 32, 15, generic($str$15), 549755813888, 0, 16, generic($str$16), 773094113490, 140, 17, generic($str$17), 979252543743, 196, 18, generic($str$18), 571230650573, 63, 19, generic($str$19), 296352743563, 19, 20, generic($str$20), 296352743563, 19, 21, generic($str$21), 296352743563, 19, 22, generic($str$22), 1095216660480, 127, 23, generic($str$23), 255, 0, 24, generic($str$24), 1095216660480, 255, 25, generic($str$25), 0, 255, 26, generic($str$26), 0, 255, 27, generic($str$27), 0, 255, 28, generic($str$28), 1095216660735, 0, 29, generic($str$29), 296352743563, 19, 30, generic($str$30), 1095216660735, 0};

.visible .entry _Z15generateTerrainPiiifff(
	.param .u64 .ptr .align 1 _Z15generateTerrainPiiifff_param_0,
	.param .u32 _Z15generateTerrainPiiifff_param_1,
	.param .u32 _Z15generateTerrainPiiifff_param_2,
	.param .f32 _Z15generateTerrainPiiifff_param_3,
	.param .f32 _Z15generateTerrainPiiifff_param_4,
	.param .f32 _Z15generateTerrainPiiifff_param_5
)
{
	.reg .pred 	%p<128>;
	.reg .b32 	%r<48>;
	.reg .b32 	%f<220>;
	.reg .b64 	%rd<24>;

	ld.param.u64 	%rd5, [_Z15generateTerrainPiiifff_param_0];
	ld.param.u32 	%r8, [_Z15generateTerrainPiiifff_param_1];
	ld.param.u32 	%r10, [_Z15generateTerrainPiiifff_param_2];
	ld.param.f32 	%f135, [_Z15generateTerrainPiiifff_param_3];
	ld.param.f32 	%f136, [_Z15generateTerrainPiiifff_param_4];
	ld.param.f32 	%f137, [_Z15generateTerrainPiiifff_param_5];
	mov.u32 	%r11, %ctaid.x;
	mov.u32 	%r12, %ntid.x;
	mov.u32 	%r13, %tid.x;
	mad.lo.s32 	%r1, %r11, %r12, %r13;
	mov.u32 	%r14, %ctaid.y;
	mov.u32 	%r15, %ntid.y;
	mov.u32 	%r16, %tid.y;
	mad.lo.s32 	%r17, %r14, %r15, %r16;
	setp.ge.s32 	%p1, %r1, %r8;
	setp.ge.s32 	%p2, %r17, %r10;
	or.pred  	%p3, %p1, %p2;
	@%p3 bra 	$L__BB0_241;
	cvt.rn.f32.s32 	%f138, %r1;
	cvt.rn.f32.s32 	%f139, %r8;
	div.rn.f32 	%f140, %f138, %f139;
	fma.rn.f32 	%f141, %f140, %f135, %f136;
	cvt.rn.f32.u32 	%f142, %r17;
	cvt.rn.f32.u32 	%f143, %r10;
	div.rn.f32 	%f144, %f142, %f143;
	fma.rn.f32 	%f145, %f135, %f144, %f137;
	cvt.rmi.f32.f32 	%f146, %f141;
	cvt.rzi.s32.f32 	%r19, %f146;
	cvt.rmi.f32.f32 	%f147, %f145;
	cvt.rzi.s32.f32 	%r20, %f147;
	and.b32  	%r21, %r20, 255;
	sub.f32 	%f1, %f141, %f146;
	sub.f32 	%f2, %f145, %f147;
	mul.f32 	%f148, %f1, %f1;
	mul.f32 	%f149, %f1, %f148;
	fma.rn.f32 	%f150, %f1, 0f40C00000, 0fC1700000;
	fma.rn.f32 	%f151, %f1, %f150, 0f41200000;
	mul.f32 	%f3, %f149, %f151;
	mul.f32 	%f152, %f2, %f2;
	mul.f32 	%f153, %f2, %f152;
	fma.rn.f32 	%f154, %f2, 0f40C00000, 0fC1700000;
	fma.rn.f32 	%f155, %f2, %f154, 0f41200000;
	mul.f32 	%f4, %f153, %f155;
	shl.b32 	%r22, %r19, 2;
	cvt.u64.u32 	%rd6, %r22;
	and.b64  	%rd7, %rd6, 1020;
	mov.u64 	%rd8, permutation;
	add.s64 	%rd9, %rd8, %rd7;
	ld.const.u32 	%r23, [%rd9];
	add.s32 	%r24, %r23, %r21;
	mul.wide.s32 	%rd10, %r24, 4;
	add.s64 	%rd11, %rd8, %rd10;
	ld.const.u32 	%r25, [%rd11];
	ld.const.u32 	%r3, [%rd11+4];
	ld.const.u32 	%r26, [%rd9+4];
	add.s32 	%r27, %r26, %r21;
	mul.wide.s32 	%rd12, %r27, 4;
	add.s64 	%rd13, %rd8, %rd12;
	ld.const.u32 	%r4, [%rd13];
	ld.const.u32 	%r5, [%rd13+4];
	mul.wide.s32 	%rd14, %r25, 4;
	add.s64 	%rd1, %rd8, %rd14;
	ld.const.u32 	%r28, [%rd1];
	and.b32  	%r18, %r28, 15;
	setp.gt.s32 	%p4, %r18, 7;
	@%p4 bra 	$L__BB0_9;
	setp.gt.s32 	%p12, %r18, 3;
	@%p12 bra 	$L__BB0_6;
	setp.gt.s32 	%p16, %r18, 1;
	@%p16 bra 	$L__BB0_18;
	setp.eq.s32 	%p18, %r18, 0;
	@%p18 bra 	$L__BB0_5;
	bra.uni 	$L__BB0_16;
$L__BB0_5:
	add.f32 	%f212, %f1, %f2;
	bra.uni 	$L__BB0_30;
$L__BB0_6:
	setp.gt.s32 	%p13, %r18, 5;
	@%p13 bra 	$L__BB0_21;
	setp.eq.s32 	%p15, %r18, 4;
	@%p15 bra 	$L__BB0_8;
	bra.uni 	$L__BB0_20;
$L__BB0_8:
	add.f32 	%f212, %f1, 0f00000000;
	bra.uni 	$L__BB0_30;
$L__BB0_9:
	setp.gt.s32 	%p5, %r18, 11;
	@%p5 bra 	$L__BB0_13;
	setp.gt.s32 	%p9, %r18, 9;
	@%p9 bra 	$L__BB0_24;
	setp.eq.s32 	%p11, %r18, 8;
	@%p11 bra 	$L__BB0_12;
	bra.uni 	$L__BB0_23;
$L__BB0_12:
	add.f32 	%f212, %f2, 0f00000000;
	bra.uni 	$L__BB0_30;
$L__BB0_13:
	setp.gt.s32 	%p6, %r18, 13;
	@%p6 bra 	$L__BB0_28;
	setp.eq.s32 	%p8, %r18, 12;
	@%p8 bra 	$L__BB0_15;
	bra.uni 	$L__BB0_26;
$L__BB0_15:
	add.f32 	%f212, %f1, %f2;
	bra.uni 	$L__BB0_30;
$L__BB0_16:
	sub.f32 	%f212, %f2, %f1;
	bra.uni 	$L__BB0_30;
$L__BB0_17:
	sub.f32 	%f212, %f1, %f2;
	bra.uni 	$L__BB0_30;
$L__BB0_18:
	setp.eq.s32 	%p17, %r18, 2;
	@%p17 bra 	$L__BB0_17;
	neg.f32 	%f159, %f1;
	sub.f32 	%f212, %f159, %f2;
	bra.uni 	$L__BB0_30;
$L__BB0_20:
	mov.f32 	%f158, 0f00000000;
	sub.f32 	%f212, %f158, %f1;
	bra.uni 	$L__BB0_30;
$L__BB0_21:
	setp.eq.s32 	%p14, %r18, 6;
	mov.f32 	%f212, %f1;
	@%p14 bra 	$L__BB0_30;
	neg.f32 	%f212, %f1;
	bra.uni 	$L__BB0_30;
$L__BB0_23:
	mov.f32 	%f157, 0f00000000;
	sub.f32 	%f212, %f157, %f2;
	bra.uni 	$L__BB0_30;
$L__BB0_24:
	setp.eq.s32 	%p10, %r18, 10;
	mov.f32 	%f212, %f2;
	@%p10 bra 	$L__BB0_30;
	neg.f32 	%f212, %f2;
	bra.uni 	$L__BB0_30;
$L__BB0_26:
	mov.f32 	%f156, 0f00000000;
	sub.f32 	%f212, %f156, %f2;
	bra.uni 	$L__BB0_30;
$L__BB0_27:
	sub.f32 	%f212, %f2, %f1;
	bra.uni 	$L__BB0_30;
$L__BB0_28:
	setp.eq.s32 	%p7, %r18, 14;
	@%p7 bra 	$L__BB0_27;
	neg.f32 	%f212, %f2;
$L__BB0_30:
	mul.wide.s32 	%rd15, %r4, 4;
	add.s64 	%rd2, %rd8, %rd15;
	ld.const.u32 	%r30, [%rd2];
	add.f32 	%f20, %f1, 0fBF800000;
	and.b32  	%r29, %r30, 15;
	setp.gt.s32 	%p19, %r29, 7;
	@%p19 bra 	$L__BB0_38;
	setp.gt.s32 	%p27, %r29, 3;
	@%p27 bra 	$L__BB0_35;
	setp.gt.s32 	%p31, %r29, 1;
	@%p31 bra 	$L__BB0_47;
	setp.eq.s32 	%p33, %r29, 0;
	@%p33 bra 	$L__BB0_34;
	bra.uni 	$L__BB0_45;
$L__BB0_34:
	add.f32 	%f213, %f20, %f2;
	bra.uni 	$L__BB0_59;
$L__BB0_35:
	setp.gt.s32 	%p28, %r29, 5;
	@%p28 bra 	$L__BB0_50;
	setp.eq.s32 	%p30, %r29, 4;
	@%p30 bra 	$L__BB0_37;
	bra.uni 	$L__BB0_49;
$L__BB0_37:
	add.f32 	%f213, %f20, 0f00000000;
	bra.uni 	$L__BB0_59;
$L__BB0_38:
	setp.gt.s32 	%p20, %r29, 11;
	@%p20 bra 	$L__BB0_42;
	setp.gt.s32 	%p24, %r29, 9;
	@%p24 bra 	$L__BB0_53;
	setp.eq.s32 	%p26, %r29, 8;
	@%p26 bra 	$L__BB0_41;
	bra.uni 	$L__BB0_52;
$L__BB0_41:
	add.f32 	%f213, %f2, 0f00000000;
	bra.uni 	$L__BB0_59;
$L__BB0_42:
	setp.gt.s32 	%p21, %r29, 13;
	@%p21 bra 	$L__BB0_57;
	setp.eq.s32 	%p23, %r29, 12;
	@%p23 bra 	$L__BB0_44;
	bra.uni 	$L__BB0_55;
$L__BB0_44:
	add.f32 	%f213, %f2, %f20;
	bra.uni 	$L__BB0_59;
$L__BB0_45:
	sub.f32 	%f213, %f2, %f20;
	bra.uni 	$L__BB0_59;
$L__BB0_46:
	sub.f32 	%f213, %f20, %f2;
	bra.uni 	$L__BB0_59;
$L__BB0_47:
	setp.eq.s32 	%p32, %r29, 2;
	@%p32 bra 	$L__BB0_46;
	neg.f32 	%f163, %f20;
	sub.f32 	%f213, %f163, %f2;
	bra.uni 	$L__BB0_59;
$L__BB0_49:
	mov.f32 	%f162, 0f00000000;
	sub.f32 	%f213, %f162, %f20;
	bra.uni 	$L__BB0_59;
$L__BB0_50:
	setp.eq.s32 	%p29, %r29, 6;
	mov.f32 	%f213, %f20;
	@%p29 bra 	$L__BB0_59;
	neg.f32 	%f213, %f20;
	bra.uni 	$L__BB0_59;
$L__BB0_52:
	mov.f32 	%f161, 0f00000000;
	sub.f32 	%f213, %f161, %f2;
	bra.uni 	$L__BB0_59;
$L__BB0_53:
	setp.eq.s32 	%p25, %r29, 10;
	mov.f32 	%f213, %f2;
	@%p25 bra 	$L__BB0_59;
	neg.f32 	%f213, %f2;
	bra.uni 	$L__BB0_59;
$L__BB0_55:
	mov.f32 	%f160, 0f00000000;
	sub.f32 	%f213, %f160, %f2;
	bra.uni 	$L__BB0_59;
$L__BB0_56:
	sub.f32 	%f213, %f2, %f20;
	bra.uni 	$L__BB0_59;
$L__BB0_57:
	setp.eq.s32 	%p22, %r29, 14;
	@%p22 bra 	$L__BB0_56;
	neg.f32 	%f213, %f2;
$L__BB0_59:
	sub.f32 	%f164, %f213, %f212;
	fma.rn.f32 	%f36, %f3, %f164, %f212;
	mul.wide.s32 	%rd17, %r3, 4;
	add.s64 	%rd3, %rd8, %rd17;
	ld.const.u32 	%r32, [%rd3];
	add.f32 	%f37, %f2, 0fBF800000;
	and.b32  	%r31, %r32, 15;
	setp.gt.s32 	%p34, %r31, 7;
	@%p34 bra 	$L__BB0_67;
	setp.gt.s32 	%p42, %r31, 3;
	@%p42 bra 	$L__BB0_64;
	setp.gt.s32 	%p46, %r31, 1;
	@%p46 bra 	$L__BB0_76;
	setp.eq.s32 	%p48, %r31, 0;
	@%p48 bra 	$L__BB0_63;
	bra.uni 	$L__BB0_74;
$L__BB0_63:
	add.f32 	%f214, %f1, %f37;
	bra.uni 	$L__BB0_88;
$L__BB0_64:
	setp.gt.s32 	%p43, %r31, 5;
	@%p43 bra 	$L__BB0_79;
	setp.eq.s32 	%p45, %r31, 4;
	@%p45 bra 	$L__BB0_66;
	bra.uni 	$L__BB0_78;
$L__BB0_66:
	add.f32 	%f214, %f1, 0f00000000;
	bra.uni 	$L__BB0_88;
$L__BB0_67:
	setp.gt.s32 	%p35, %r31, 11;
	@%p35 bra 	$L__BB0_71;
	setp.gt.s32 	%p39, %r31, 9;
	@%p39 bra 	$L__BB0_82;
	setp.eq.s32 	%p41, %r31, 8;
	@%p41 bra 	$L__BB0_70;
	bra.uni 	$L__BB0_81;
$L__BB0_70:
	add.f32 	%f214, %f37, 0f00000000;
	bra.uni 	$L__BB0_88;
$L__BB0_71:
	setp.gt.s32 	%p36, %r31, 13;
	@%p36 bra 	$L__BB0_86;
	setp.eq.s32 	%p38, %r31, 12;
	@%p38 bra 	$L__BB0_73;
	bra.uni 	$L__BB0_84;
$L__BB0_73:
	add.f32 	%f214, %f1, %f37;
	bra.uni 	$L__BB0_88;
$L__BB0_74:
	sub.f32 	%f214, %f37, %f1;
	bra.uni 	$L__BB0_88;
$L__BB0_75:
	sub.f32 	%f214, %f1, %f37;
	bra.uni 	$L__BB0_88;
$L__BB0_76:
	setp.eq.s32 	%p47, %r31, 2;
	@%p47 bra 	$L__BB0_75;
	neg.f32 	%f168, %f1;
	sub.f32 	%f214, %f168, %f37;
	bra.uni 	$L__BB0_88;
$L__BB0_78:
	mov.f32 	%f167, 0f00000000;
	sub.f32 	%f214, %f167, %f1;
	bra.uni 	$L__BB0_88;
$L__BB0_79:
	setp.eq.s32 	%p44, %r31, 6;
	mov.f32 	%f214, %f1;
	@%p44 bra 	$L__BB0_88;
	neg.f32 	%f214, %f1;
	bra.uni 	$L__BB0_88;
$L__BB0_81:
	mov.f32 	%f166, 0f00000000;
	sub.f32 	%f214, %f166, %f37;
	bra.uni 	$L__BB0_88;
$L__BB0_82:
	setp.eq.s32 	%p40, %r31, 10;
	mov.f32 	%f214, %f37;
	@%p40 bra 	$L__BB0_88;
	neg.f32 	%f214, %f37;
	bra.uni 	$L__BB0_88;
$L__BB0_84:
	mov.f32 	%f165, 0f00000000;
	sub.f32 	%f214, %f165, %f37;
	bra.uni 	$L__BB0_88;
$L__BB0_85:
	sub.f32 	%f214, %f37, %f1;
	bra.uni 	$L__BB0_88;
$L__BB0_86:
	setp.eq.s32 	%p37, %r31, 14;
	@%p37 bra 	$L__BB0_85;
	neg.f32 	%f214, %f37;
$L__BB0_88:
	mul.wide.s32 	%rd19, %r5, 4;
	add.s64 	%rd4, %rd8, %rd19;
	ld.const.u32 	%r34, [%rd4];
	and.b32  	%r33, %r34, 15;
	setp.gt.s32 	%p49, %r33, 7;
	@%p49 bra 	$L__BB0_96;
	setp.gt.s32 	%p57, %r33, 3;
	@%p57 bra 	$L__BB0_93;
	setp.gt.s32 	%p61, %r33, 1;
	@%p61 bra 	$L__BB0_105;
	setp.eq.s32 	%p63, %r33, 0;
	@%p63 bra 	$L__BB0_92;
	bra.uni 	$L__BB0_103;
$L__BB0_92:
	add.f32 	%f215, %f20, %f37;
	bra.uni 	$L__BB0_117;
$L__BB0_93:
	setp.gt.s32 	%p58, %r33, 5;
	@%p58 bra 	$L__BB0_108;
	setp.eq.s32 	%p60, %r33, 4;
	@%p60 bra 	$L__BB0_95;
	bra.uni 	$L__BB0_107;
$L__BB0_95:
	add.f32 	%f215, %f20, 0f00000000;
	bra.uni 	$L__BB0_117;
$L__BB0_96:
	setp.gt.s32 	%p50, %r33, 11;
	@%p50 bra 	$L__BB0_100;
	setp.gt.s32 	%p54, %r33, 9;
	@%p54 bra 	$L__BB0_111;
	setp.eq.s32 	%p56, %r33, 8;
	@%p56 bra 	$L__BB0_99;
	bra.uni 	$L__BB0_110;
$L__BB0_99:
	add.f32 	%f215, %f37, 0f00000000;
	bra.uni 	$L__BB0_117;
$L__BB0_100:
	setp.gt.s32 	%p51, %r33, 13;
	@%p51 bra 	$L__BB0_115;
	setp.eq.s32 	%p53, %r33, 12;
	@%p53 bra 	$L__BB0_102;
	bra.uni 	$L__BB0_113;
$L__BB0_102:
	add.f32 	%f215, %f20, %f37;
	bra.uni 	$L__BB0_117;
$L__BB0_103:
	sub.f32 	%f215, %f37, %f20;
	bra.uni 	$L__BB0_117;
$L__BB0_104:
	sub.f32 	%f215, %f20, %f37;
	bra.uni 	$L__BB0_117;
$L__BB0_105:
	setp.eq.s32 	%p62, %r33, 2;
	@%p62 bra 	$L__BB0_104;
	neg.f32 	%f172, %f20;
	sub.f32 	%f215, %f172, %f37;
	bra.uni 	$L__BB0_117;
$L__BB0_107:
	mov.f32 	%f171, 0f00000000;
	sub.f32 	%f215, %f171, %f20;
	bra.uni 	$L__BB0_117;
$L__BB0_108:
	setp.eq.s32 	%p59, %r33, 6;
	mov.f32 	%f215, %f20;
	@%p59 bra 	$L__BB0_117;
	neg.f32 	%f215, %f20;
	bra.uni 	$L__BB0_117;
$L__BB0_110:
	mov.f32 	%f170, 0f00000000;
	sub.f32 	%f215, %f170, %f37;
	bra.uni 	$L__BB0_117;
$L__BB0_111:
	setp.eq.s32 	%p55, %r33, 10;
	mov.f32 	%f215, %f37;
	@%p55 bra 	$L__BB0_117;
	neg.f32 	%f215, %f37;
	bra.uni 	$L__BB0_117;
$L__BB0_113:
	mov.f32 	%f169, 0f00000000;
	sub.f32 	%f215, %f169, %f37;
	bra.uni 	$L__BB0_117;
$L__BB0_114:
	sub.f32 	%f215, %f37, %f20;
	bra.uni 	$L__BB0_117;
$L__BB0_115:
	setp.eq.s32 	%p52, %r33, 14;
	@%p52 bra 	$L__BB0_114;
	neg.f32 	%f215, %f37;
$L__BB0_117:
	sub.f32 	%f173, %f215, %f214;
	fma.rn.f32 	%f174, %f3, %f173, %f214;
	sub.f32 	%f175, %f174, %f36;
	fma.rn.f32 	%f68, %f4, %f175, %f36;
	ld.const.u32 	%r36, [%rd1+4];
	and.b32  	%r35, %r36, 15;
	setp.gt.s32 	%p64, %r35, 7;
	@%p64 bra 	$L__BB0_125;
	setp.gt.s32 	%p72, %r35, 3;
	@%p72 bra 	$L__BB0_122;
	setp.gt.s32 	%p76, %r35, 1;
	@%p76 bra 	$L__BB0_134;
	setp.eq.s32 	%p78, %r35, 0;
	@%p78 bra 	$L__BB0_121;
	bra.uni 	$L__BB0_132;
$L__BB0_121:
	add.f32 	%f216, %f1, %f2;
	bra.uni 	$L__BB0_146;
$L__BB0_122:
	setp.gt.s32 	%p73, %r35, 5;
	@%p73 bra 	$L__BB0_137;
	setp.eq.s32 	%p75, %r35, 4;
	mov.f32 	%f216, %f20;
	@%p75 bra 	$L__BB0_146;
	mov.f32 	%f181, 0fBF800000;
	sub.f32 	%f216, %f181, %f1;
	bra.uni 	$L__BB0_146;
$L__BB0_125:
	setp.gt.s32 	%p65, %r35, 11;
	@%p65 bra 	$L__BB0_129;
	setp.gt.s32 	%p69, %r35, 9;
	@%p69 bra 	$L__BB0_140;
	setp.eq.s32 	%p71, %r35, 8;
	mov.f32 	%f216, %f37;
	@%p71 bra 	$L__BB0_146;
	mov.f32 	%f179, 0fBF800000;
	sub.f32 	%f216, %f179, %f2;
	bra.uni 	$L__BB0_146;
$L__BB0_129:
	setp.gt.s32 	%p66, %r35, 13;
	@%p66 bra 	$L__BB0_144;
	setp.eq.s32 	%p68, %r35, 12;
	@%p68 bra 	$L__BB0_131;
	bra.uni 	$L__BB0_142;
$L__BB0_131:
	add.f32 	%f216, %f1, %f2;
	bra.uni 	$L__BB0_146;
$L__BB0_132:
	sub.f32 	%f216, %f2, %f1;
	bra.uni 	$L__BB0_146;
$L__BB0_133:
	sub.f32 	%f216, %f1, %f2;
	bra.uni 	$L__BB0_146;
$L__BB0_134:
	setp.eq.s32 	%p77, %r35, 2;
	@%p77 bra 	$L__BB0_133;
	neg.f32 	%f182, %f1;
	sub.f32 	%f216, %f182, %f2;
	bra.uni 	$L__BB0_146;
$L__BB0_136:
	add.f32 	%f216, %f1, 0f3F800000;
	bra.uni 	$L__BB0_146;
$L__BB0_137:
	setp.eq.s32 	%p74, %r35, 6;
	@%p74 bra 	$L__BB0_136;
	mov.f32 	%f180, 0f3F800000;
	sub.f32 	%f216, %f180, %f1;
	bra.uni 	$L__BB0_146;
$L__BB0_139:
	add.f32 	%f216, %f2, 0f3F800000;
	bra.uni 	$L__BB0_146;
$L__BB0_140:
	setp.eq.s32 	%p70, %r35, 10;
	@%p70 bra 	$L__BB0_139;
	mov.f32 	%f178, 0f3F800000;
	sub.f32 	%f216, %f178, %f2;
	bra.uni 	$L__BB0_146;
$L__BB0_142:
	mov.f32 	%f177, 0fBF800000;
	sub.f32 	%f216, %f177, %f2;
	bra.uni 	$L__BB0_146;
$L__BB0_143:
	sub.f32 	%f216, %f2, %f1;
	bra.uni 	$L__BB0_146;
$L__BB0_144:
	setp.eq.s32 	%p67, %r35, 14;
	@%p67 bra 	$L__BB0_143;
	mov.f32 	%f176, 0f3F800000;
	sub.f32 	%f216, %f176, %f2;
$L__BB0_146:
	ld.const.u32 	%r38, [%rd2+4];
	and.b32  	%r37, %r38, 15;
	setp.gt.s32 	%p79, %r37, 7;
	@%p79 bra 	$L__BB0_154;
	setp.gt.s32 	%p87, %r37, 3;
	@%p87 bra 	$L__BB0_151;
	setp.gt.s32 	%p91, %r37, 1;
	@%p91 bra 	$L__BB0_163;
	setp.eq.s32 	%p93, %r37, 0;
	@%p93 bra 	$L__BB0_150;
	bra.uni 	$L__BB0_161;
$L__BB0_150:
	add.f32 	%f217, %f20, %f2;
	bra.uni 	$L__BB0_176;
$L__BB0_151:
	setp.gt.s32 	%p88, %r37, 5;
	@%p88 bra 	$L__BB0_167;
	setp.eq.s32 	%p90, %r37, 4;
	@%p90 bra 	$L__BB0_153;
	bra.uni 	$L__BB0_165;
$L__BB0_153:
	add.f32 	%f217, %f20, 0fBF800000;
	bra.uni 	$L__BB0_176;
$L__BB0_154:
	setp.gt.s32 	%p80, %r37, 11;
	@%p80 bra 	$L__BB0_158;
	setp.gt.s32 	%p84, %r37, 9;
	@%p84 bra 	$L__BB0_170;
	setp.eq.s32 	%p86, %r37, 8;
	mov.f32 	%f217, %f37;
	@%p86 bra 	$L__BB0_176;
	mov.f32 	%f186, 0fBF800000;
	sub.f32 	%f217, %f186, %f2;
	bra.uni 	$L__BB0_176;
$L__BB0_158:
	setp.gt.s32 	%p81, %r37, 13;
	@%p81 bra 	$L__BB0_174;
	setp.eq.s32 	%p83, %r37, 12;
	@%p83 bra 	$L__BB0_160;
	bra.uni 	$L__BB0_172;
$L__BB0_160:
	add.f32 	%f217, %f2, %f20;
	bra.uni 	$L__BB0_176;
$L__BB0_161:
	sub.f32 	%f217, %f2, %f20;
	bra.uni 	$L__BB0_176;
$L__BB0_162:
	sub.f32 	%f217, %f20, %f2;
	bra.uni 	$L__BB0_176;
$L__BB0_163:
	setp.eq.s32 	%p92, %r37, 2;
	@%p92 bra 	$L__BB0_162;
	neg.f32 	%f189, %f20;
	sub.f32 	%f217, %f189, %f2;
	bra.uni 	$L__BB0_176;
$L__BB0_165:
	mov.f32 	%f188, 0fBF800000;
	sub.f32 	%f217, %f188, %f20;
	bra.uni 	$L__BB0_176;
$L__BB0_166:
	add.f32 	%f217, %f20, 0f3F800000;
	bra.uni 	$L__BB0_176;
$L__BB0_167:
	setp.eq.s32 	%p89, %r37, 6;
	@%p89 bra 	$L__BB0_166;
	mov.f32 	%f187, 0f3F800000;
	sub.f32 	%f217, %f187, %f20;
	bra.uni 	$L__BB0_176;
$L__BB0_169:
	add.f32 	%f217, %f2, 0f3F800000;
	bra.uni 	$L__BB0_176;
$L__BB0_170:
	setp.eq.s32 	%p85, %r37, 10;
	@%p85 bra 	$L__BB0_169;
	mov.f32 	%f185, 0f3F800000;
	sub.f32 	%f217, %f185, %f2;
	bra.uni 	$L__BB0_176;
$L__BB0_172:
	mov.f32 	%f184, 0fBF800000;
	sub.f32 	%f217, %f184, %f2;
	bra.uni 	$L__BB0_176;
$L__BB0_173:
	sub.f32 	%f217, %f2, %f20;
	bra.uni 	$L__BB0_176;
$L__BB0_174:
	setp.eq.s32 	%p82, %r37, 14;
	@%p82 bra 	$L__BB0_173;
	mov.f32 	%f183, 0f3F800000;
	sub.f32 	%f217, %f183, %f2;
$L__BB0_176:
	sub.f32 	%f190, %f217, %f216;
	fma.rn.f32 	%f100, %f3, %f190, %f216;
	ld.const.u32 	%r40, [%rd3+4];
	and.b32  	%r39, %r40, 15;
	setp.gt.s32 	%p94, %r39, 7;
	@%p94 bra 	$L__BB0_184;
	setp.gt.s32 	%p102, %r39, 3;
	@%p102 bra 	$L__BB0_181;
	setp.gt.s32 	%p106, %r39, 1;
	@%p106 bra 	$L__BB0_193;
	setp.eq.s32 	%p108, %r39, 0;
	@%p108 bra 	$L__BB0_180;
	bra.uni 	$L__BB0_191;
$L__BB0_180:
	add.f32 	%f218, %f1, %f37;
	bra.uni 	$L__BB0_206;
$L__BB0_181:
	setp.gt.s32 	%p103, %r39, 5;
	@%p103 bra 	$L__BB0_196;
	setp.eq.s32 	%p105, %r39, 4;
	mov.f32 	%f218, %f20;
	@%p105 bra 	$L__BB0_206;
	mov.f32 	%f196, 0fBF800000;
	sub.f32 	%f218, %f196, %f1;
	bra.uni 	$L__BB0_206;
$L__BB0_184:
	setp.gt.s32 	%p95, %r39, 11;
	@%p95 bra 	$L__BB0_188;
	setp.gt.s32 	%p99, %r39, 9;
	@%p99 bra 	$L__BB0_200;
	setp.eq.s32 	%p101, %r39, 8;
	@%p101 bra 	$L__BB0_187;
	bra.uni 	$L__BB0_198;
$L__BB0_187:
	add.f32 	%f218, %f37, 0fBF800000;
	bra.uni 	$L__BB0_206;
$L__BB0_188:
	setp.gt.s32 	%p96, %r39, 13;
	@%p96 bra 	$L__BB0_204;
	setp.eq.s32 	%p98, %r39, 12;
	@%p98 bra 	$L__BB0_190;
	bra.uni 	$L__BB0_202;
$L__BB0_190:
	add.f32 	%f218, %f1, %f37;
	bra.uni 	$L__BB0_206;
$L__BB0_191:
	sub.f32 	%f218, %f37, %f1;
	bra.uni 	$L__BB0_206;
$L__BB0_192:
	sub.f32 	%f218, %f1, %f37;
	bra.uni 	$L__BB0_206;
$L__BB0_193:
	setp.eq.s32 	%p107, %r39, 2;
	@%p107 bra 	$L__BB0_192;
	neg.f32 	%f197, %f1;
	sub.f32 	%f218, %f197, %f37;
	bra.uni 	$L__BB0_206;
$L__BB0_195:
	add.f32 	%f218, %f1, 0f3F800000;
	bra.uni 	$L__BB0_206;
$L__BB0_196:
	setp.eq.s32 	%p104, %r39, 6;
	@%p104 bra 	$L__BB0_195;
	mov.f32 	%f195, 0f3F800000;
	sub.f32 	%f218, %f195, %f1;
	bra.uni 	$L__BB0_206;
$L__BB0_198:
	mov.f32 	%f194, 0fBF800000;
	sub.f32 	%f218, %f194, %f37;
	bra.uni 	$L__BB0_206;
$L__BB0_199:
	add.f32 	%f218, %f37, 0f3F800000;
	bra.uni 	$L__BB0_206;
$L__BB0_200:
	setp.eq.s32 	%p100, %r39, 10;
	@%p100 bra 	$L__BB0_199;
	mov.f32 	%f193, 0f3F800000;
	sub.f32 	%f218, %f193, %f37;
	bra.uni 	$L__BB0_206;
$L__BB0_202:
	mov.f32 	%f192, 0fBF800000;
	sub.f32 	%f218, %f192, %f37;
	bra.uni 	$L__BB0_206;
$L__BB0_203:
	sub.f32 	%f218, %f37, %f1;
	bra.uni 	$L__BB0_206;
$L__BB0_204:
	setp.eq.s32 	%p97, %r39, 14;
	@%p97 bra 	$L__BB0_203;
	mov.f32 	%f191, 0f3F800000;
	sub.f32 	%f218, %f191, %f37;
$L__BB0_206:
	ld.const.u32 	%r42, [%rd4+4];
	and.b32  	%r41, %r42, 15;
	setp.gt.s32 	%p109, %r41, 7;
	@%p109 bra 	$L__BB0_214;
	setp.gt.s32 	%p117, %r41, 3;
	@%p117 bra 	$L__BB0_211;
	setp.gt.s32 	%p121, %r41, 1;
	@%p121 bra 	$L__BB0_223;
	setp.eq.s32 	%p123, %r41, 0;
	@%p123 bra 	$L__BB0_210;
	bra.uni 	$L__BB0_221;
$L__BB0_210:
	add.f32 	%f219, %f20, %f37;
	bra.uni 	$L__BB0_237;
$L__BB0_211:
	setp.gt.s32 	%p118, %r41, 5;
	@%p118 bra 	$L__BB0_227;
	setp.eq.s32 	%p120, %r41, 4;
	@%p120 bra 	$L__BB0_213;
	bra.uni 	$L__BB0_225;
$L__BB0_213:
	add.f32 	%f219, %f20, 0fBF800000;
	bra.uni 	$L__BB0_237;
$L__BB0_214:
	setp.gt.s32 	%p110, %r41, 11;
	@%p110 bra 	$L__BB0_218;
	setp.gt.s32 	%p114, %r41, 9;
	@%p114 bra 	$L__BB0_231;
	setp.eq.s32 	%p116, %r41, 8;
	@%p116 bra 	$L__BB0_217;
	bra.uni 	$L__BB0_229;
$L__BB0_217:
	add.f32 	%f219, %f37, 0fBF800000;
	bra.uni 	$L__BB0_237;
$L__BB0_218:
	setp.gt.s32 	%p111, %r41, 13;
	@%p111 bra 	$L__BB0_235;
	setp.eq.s32 	%p113, %r41, 12;
	@%p113 bra 	$L__BB0_220;
	bra.uni 	$L__BB0_233;
$L__BB0_220:
	add.f32 	%f219, %f20, %f37;
	bra.uni 	$L__BB0_237;
$L__BB0_221:
	sub.f32 	%f219, %f37, %f20;
	bra.uni 	$L__BB0_237;
$L__BB0_222:
	sub.f32 	%f219, %f20, %f37;
	bra.uni 	$L__BB0_237;
$L__BB0_223:
	setp.eq.s32 	%p122, %r41, 2;
	@%p122 bra 	$L__BB0_222;
	neg.f32 	%f204, %f20;
	sub.f32 	%f219, %f204, %f37;
	bra.uni 	$L__BB0_237;
$L__BB0_225:
	mov.f32 	%f203, 0fBF800000;
	sub.f32 	%f219, %f203, %f20;
	bra.uni 	$L__BB0_237;
$L__BB0_226:
	add.f32 	%f219, %f20, 0f3F800000;
	bra.uni 	$L__BB0_237;
$L__BB0_227:
	setp.eq.s32 	%p119, %r41, 6;
	@%p119 bra 	$L__BB0_226;
	mov.f32 	%f202, 0f3F800000;
	sub.f32 	%f219, %f202, %f20;
	bra.uni 	$L__BB0_237;
$L__BB0_229:
	mov.f32 	%f201, 0fBF800000;
	sub.f32 	%f219, %f201, %f37;
	bra.uni 	$L__BB0_237;
$L__BB0_230:
	add.f32 	%f219, %f37, 0f3F800000;
	bra.uni 	$L__BB0_237;
$L__BB0_231:
	setp.eq.s32 	%p115, %r41, 10;
	@%p115 bra 	$L__BB0_230;
	mov.f32 	%f200, 0f3F800000;
	sub.f32 	%f219, %f200, %f37;
	bra.uni 	$L__BB0_237;
$L__BB0_233:
	mov.f32 	%f199, 0fBF800000;
	sub.f32 	%f219, %f199, %f37;
	bra.uni 	$L__BB0_237;
$L__BB0_234:
	sub.f32 	%f219, %f37, %f20;
	bra.uni 	$L__BB0_237;
$L__BB0_235:
	setp.eq.s32 	%p112, %r41, 14;
	@%p112 bra 	$L__BB0_234;
	mov.f32 	%f198, 0f3F800000;
	sub.f32 	%f219, %f198, %f37;
$L__BB0_237:
	sub.f32 	%f205, %f219, %f218;
	fma.rn.f32 	%f206, %f3, %f205, %f218;
	sub.f32 	%f207, %f206, %f100;
	fma.rn.f32 	%f208, %f4, %f207, %f100;
	sub.f32 	%f209, %f208, %f68;
	fma.rn.f32 	%f210, %f209, 0f00000000, %f68;
	add.f32 	%f211, %f210, 0f3F800000;
	mul.f32 	%f134, %f211, 0f3F000000;
	setp.lt.f32 	%p124, %f134, 0f3E4CCCCD;
	mov.b32 	%r47, 0;
	@%p124 bra 	$L__BB0_240;
	setp.lt.f32 	%p125, %f134, 0f3E99999A;
	mov.b32 	%r47, 1;
	@%p125 bra 	$L__BB0_240;
	setp.lt.f32 	%p126, %f134, 0f3F333333;
	setp.lt.f32 	%p127, %f134, 0f3F4CCCCD;
	selp.b32 	%r45, 3, 4, %p127;
	selp.b32 	%r47, 2, %r45, %p126;
$L__BB0_240:
	mad.lo.s32 	%r46, %r8, %r17, %r1;
	cvta.to.global.u64 	%rd21, %rd5;
	mul.wide.s32 	%rd22, %r46, 4;
	add.s64 	%rd23, %rd21, %rd22;
	st.global.u32 	[%rd23], %r47;
$L__BB0_241:
	ret;

}
	// .globl	_Z16visualizeTerrainPiPhii
.visible .entry _Z16visualizeTerrainPiPhii(
	.param .u64 .ptr .align 1 _Z16visualizeTerrainPiPhii_param_0,
	.param .u64 .ptr .align 1 _Z16visualizeTerrainPiPhii_param_1,
	.param .u32 _Z16visualizeTerrainPiPhii_param_2,
	.param .u32 _Z16visualizeTerrainPiPhii_param_3
)
{
	.reg .pred 	%p<4>;
	.reg .b32 	%r<19>;
	.reg .b64 	%rd<12>;

	ld.param.u64 	%rd1, [_Z16visualizeTerrainPiPhii_param_0];
	ld.param.u64 	%rd2, [_Z16visualizeTerrainPiPhii_param_1];
	ld.param.u32 	%r3, [_Z16visualizeTerrainPiPhii_param_2];
	ld.param.u32 	%r4, [_Z16visualizeTerrainPiPhii_param_3];
	mov.u32 	%r6, %ctaid.x;
	mov.u32 	%r7, %ntid.x;
	mov.u32 	%r8, %tid.x;
	mad.lo.s32 	%r1, %r6, %r7, %r8;
	mov.u32 	%r9, %ctaid.y;
	mov.u32 	%r10, %ntid.y;
	mov.u32 	%r11, %tid.y;
	mad.lo.s32 	%r12, %r9, %r10, %r11;
	setp.ge.s32 	%p1, %r1, %r3;
	setp.ge.s32 	%p2, %r12, %r4;
	or.pred  	%p3, %p1, %p2;
	@%p3 bra 	$L__BB1_2;
	cvta.to.global.u64 	%rd3, %rd1;
	cvta.to.global.u64 	%rd4, %rd2;
	mad.lo.s32 	%r13, %r3, %r12, %r1;
	mul.wide.s32 	%rd5, %r13, 4;
	add.s64 	%rd6, %rd3, %rd5;
	ld.global.u32 	%r14, [%rd6];
	mul.wide.s32 	%rd7, %r14, 32;
	mov.u64 	%rd8, _ZN34_INTERNAL_74a609c2_4_k_cu_565560e712TerrainTypes8TERRAINSE;
	add.s64 	%rd9, %rd8, %rd7;
	ld.const.v2.u32 	{%r15, %r16}, [%rd9+16];
	mul.lo.s32 	%r17, %r13, 3;
	cvt.s64.s32 	%rd10, %r17;
	add.s64 	%rd11, %rd4, %rd10;
	st.global.u8 	[%rd11], %r15;
	st.global.u8 	[%rd11+1], %r16;
	ld.const.u32 	%r18, [%rd9+24];
	st.global.u8 	[%rd11+2], %r18;
$L__BB1_2:
	ret;

}


// ===== COMPILED SASS (sm_100) =====

	.target	sm_100

	.elftype	@"ET_EXEC"


//--------------------- .note.nv.tkinfo           --------------------------
	.section	.note.nv.tkinfo,"",@"SHT_NOTE"
	.sectionflags	@"SHF_NOTE_NV_TKINFO"
	.tkinfo
        /*0018*/ 	.word	0x00000002
        /*0030*/ 	.string	""
        /*0030*/ 	.string	"ptxas"
        /*0030*/ 	.string	"Cuda compilation tools, release 13.0, V13.0.88"
        /*0030*/ 	.string	"Build cuda_13.0.r13.0/compiler.36424714_0"
        /*0030*/ 	.string	"-arch sm_100 -m 64 "



//--------------------- .note.nv.cuinfo           --------------------------
	.section	.note.nv.cuinfo,"",@"SHT_NOTE"
	.sectionflags	@"SHF_NOTE_NV_CUINFO"
        /*0018*/ 	.short	0x0002
        /*001a*/ 	.short	0x0064
        /*001c*/ 	.short	0x0082
	.zero		2


//--------------------- .nv.info                  --------------------------
	.section	.nv.info,"",@"SHT_CUDA_INFO"
	.align	4


	//----- nvinfo : EIATTR_REGCOUNT
	.align		4
        /*0000*/ 	.byte	0x04, 0x2f
        /*0002*/ 	.short	(.L_43 - .L_42)
	.align		4
.L_42:
        /*0004*/ 	.word	index@(_Z15generateTerrainPiiifff)
        /*0008*/ 	.word	0x00000015


	//----- nvinfo : EIATTR_FRAME_SIZE
	.align		4
.L_43:
        /*000c*/ 	.byte	0x04, 0x11
        /*000e*/ 	.short	(.L_45 - .L_44)
	.align		4
.L_44:
        /*0010*/ 	.word	index@($__internal_0_$__cuda_sm3x_div_rn_noftz_f32_slowpath)
        /*0014*/ 	.word	0x00000000


	//----- nvinfo : EIATTR_FRAME_SIZE
	.align		4
.L_45:
        /*0018*/ 	.byte	0x04, 0x11
        /*001a*/ 	.short	(.L_47 - .L_46)
	.align		4
.L_46:
        /*001c*/ 	.word	index@(_Z15generateTerrainPiiifff)
        /*0020*/ 	.word	0x00000000


	//----- nvinfo : EIATTR_REGCOUNT
	.align		4
.L_47:
        /*0024*/ 	.byte	0x04, 0x2f
        /*0026*/ 	.short	(.L_49 - .L_48)
	.align		4
.L_48:
        /*0028*/ 	.word	index@(_Z16visualizeTerrainPiPhii)
        /*002c*/ 	.word	0x0000000c


	//----- nvinfo : EIATTR_FRAME_SIZE
	.align		4
.L_49:
        /*0030*/ 	.byte	0x04, 0x11
        /*0032*/ 	.short	(.L_51 - .L_50)
	.align		4
.L_50:
        /*0034*/ 	.word	index@(_Z16visualizeTerrainPiPhii)
        /*0038*/ 	.word	0x00000000


	//----- nvinfo : EIATTR_MIN_STACK_SIZE
	.align		4
.L_51:
        /*003c*/ 	.byte	0x04, 0x12
        /*003e*/ 	.short	(.L_53 - .L_52)
	.align		4
.L_52:
        /*0040*/ 	.word	index@(_Z16visualizeTerrainPiPhii)
        /*0044*/ 	.word	0x00000000


	//----- nvinfo : EIATTR_MIN_STACK_SIZE
	.align		4
.L_53:
        /*0048*/ 	.byte	0x04, 0x12
        /*004a*/ 	.short	(.L_55 - .L_54)
	.align		4
.L_54:
        /*004c*/ 	.word	index@(_Z15generateTerrainPiiifff)
        /*0050*/ 	.word	0x00000000
.L_55:


//--------------------- .nv.compat                --------------------------
	.section	.nv.compat,"",@"SHT_CUDA_COMPAT_INFO"
	.align	4
        /*0000*/ 	.byte	0x02, 0x09, 0x00, 0x00, 0x02, 0x02, 0x01, 0x00, 0x02, 0x05, 0x05, 0x00, 0x03, 0x07, 0x01, 0x01
        /*0010*/ 	.byte	0x02, 0x03, 0x00, 0x00, 0x02, 0x06, 0x01, 0x00, 0x04, 0x0b, 0x08, 0x00, 0x01, 0x00, 0x00, 0x00
        /*0020*/ 	.byte	0x00, 0x00, 0x00, 0x00


//--------------------- .nv.info._Z16visualizeTerrainPiPhii --------------------------
	.section	.nv.info._Z16visualizeTerrainPiPhii,"",@"SHT_CUDA_INFO"
	.sectionflags	@""
	.align	4


	//----- nvinfo : EIATTR_CUDA_API_VERSION
	.align		4
        /*0000*/ 	.byte	0x04, 0x37
        /*0002*/ 	.short	(.L_57 - .L_56)
.L_56:
        /*0004*/ 	.word	0x00000082


	//----- nvinfo : EIATTR_KPARAM_INFO
	.align		4
.L_57:
        /*0008*/ 	.byte	0x04, 0x17
        /*000a*/ 	.short	(.L_59 - .L_58)
.L_58:
        /*000c*/ 	.word	0x00000000
        /*0010*/ 	.short	0x0003
        /*0012*/ 	.short	0x0014
        /*0014*/ 	.byte	0x00, 0xf0, 0x11, 0x00


	//----- nvinfo : EIATTR_KPARAM_INFO
	.align		4
.L_59:
        /*0018*/ 	.byte	0x04, 0x17
        /*001a*/ 	.short	(.L_61 - .L_60)
.L_60:
        /*001c*/ 	.word	0x00000000
        /*0020*/ 	.short	0x0002
        /*0022*/ 	.short	0x0010
        /*0024*/ 	.byte	0x00, 0xf0, 0x11, 0x00


	//----- nvinfo : EIATTR_KPARAM_INFO
	.align		4
.L_61:
        /*0028*/ 	.byte	0x04, 0x17
        /*002a*/ 	.short	(.L_63 - .L_62)
.L_62:
        /*002c*/ 	.word	0x00000000
        /*0030*/ 	.short	0x0001
        /*0032*/ 	.short	0x0008
        /*0034*/ 	.byte	0x00, 0xf5, 0x21, 0x00


	//----- nvinfo : EIATTR_KPARAM_INFO
	.align		4
.L_63:
        /*0038*/ 	.byte	0x04, 0x17
        /*003a*/ 	.short	(.L_65 - .L_64)
.L_64:
        /*003c*/ 	.word	0x00000000
        /*0040*/ 	.short	0x0000
        /*0042*/ 	.short	0x0000
        /*0044*/ 	.byte	0x00, 0xf5, 0x21, 0x00


	//----- nvinfo : EIATTR_SPARSE_MMA_MASK
	.align		4
.L_65:
        /*0048*/ 	.byte	0x03, 0x50
        /*004a*/ 	.short	0x0000


	//----- nvinfo : EIATTR_MAXREG_COUNT
	.align		4
        /*004c*/ 	.byte	0x03, 0x1b
        /*004e*/ 	.short	0x00ff


	//----- nvinfo : EIATTR_MERCURY_ISA_VERSION
	.align		4
        /*0050*/ 	.byte	0x03, 0x5f
        /*0052*/ 	.short	0x0101


	//----- nvinfo : EIATTR_VRC_CTA_INIT_COUNT
	.align		4
        /*0054*/ 	.byte	0x02, 0x4a
	.zero		1
	.zero		1


	//----- nvinfo : EIATTR_EXIT_INSTR_OFFSETS
	.align		4
        /*0058*/ 	.byte	0x04, 0x1c
        /*005a*/ 	.short	(.L_67 - .L_66)


	//   ....[0]....
.L_66:
        /*005c*/ 	.word	0x000000c0


	//   ....[1]....
        /*0060*/ 	.word	0x000001d0


	//----- nvinfo : EIATTR_CBANK_PARAM_SIZE
	.align		4
.L_67:
        /*0064*/ 	.byte	0x03, 0x19
        /*0066*/ 	.short	0x0018


	//----- nvinfo : EIATTR_PARAM_CBANK
	.align		4
        /*0068*/ 	.byte	0x04, 0x0a
        /*006a*/ 	.short	(.L_69 - .L_68)
	.align		4
.L_68:
        /*006c*/ 	.word	index@(.nv.constant0._Z16visualizeTerrainPiPhii)
        /*0070*/ 	.short	0x0380
        /*0072*/ 	.short	0x0018


	//----- nvinfo : EIATTR_SW_WAR
	.align		4
.L_69:
        /*0074*/ 	.byte	0x04, 0x36
        /*0076*/ 	.short	(.L_71 - .L_70)
.L_70:
        /*0078*/ 	.word	0x00000008
.L_71:


//--------------------- .nv.info._Z15generateTerrainPiiifff --------------------------
	.section	.nv.info._Z15generateTerrainPiiifff,"",@"SHT_CUDA_INFO"
	.sectionflags	@""
	.align	4


	//----- nvinfo : EIATTR_CUDA_API_VERSION
	.align		4
        /*0000*/ 	.byte	0x04, 0x37
        /*0002*/ 	.short	(.L_73 - .L_72)
.L_72:
        /*0004*/ 	.word	0x00000082


	//----- nvinfo : EIATTR_KPARAM_INFO
	.align		4
.L_73:
        /*0008*/ 	.byte	0x04, 0x17
        /*000a*/ 	.short	(.L_75 - .L_74)
.L_74:
        /*000c*/ 	.word	0x00000000
        /*0010*/ 	.short	0x0005
        /*0012*/ 	.short	0x0018
        /*0014*/ 	.byte	0x00, 0xf0, 0x11, 0x00


	//----- nvinfo : EIATTR_KPARAM_INFO
	.align		4
.L_75:
        /*0018*/ 	.byte	0x04, 0x17
        /*001a*/ 	.short	(.L_77 - .L_76)
.L_76:
        /*001c*/ 	.word	0x00000000
        /*0020*/ 	.short	0x0004
        /*0022*/ 	.short	0x0014
        /*0024*/ 	.byte	0x00, 0xf0, 0x11, 0x00


	//----- nvinfo : EIATTR_KPARAM_INFO
	.align		4
.L_77:
        /*0028*/ 	.byte	0x04, 0x17
        /*002a*/ 	.short	(.L_79 - .L_78)
.L_78:
        /*002c*/ 	.word	0x00000000
        /*0030*/ 	.short	0x0003
        /*0032*/ 	.short	0x0010
        /*0034*/ 	.byte	0x00, 0xf0, 0x11, 0x00


	//----- nvinfo : EIATTR_KPARAM_INFO
	.align		4
.L_79:
        /*0038*/ 	.byte	0x04, 0x17
        /*003a*/ 	.short	(.L_81 - .L_80)
.L_80:
        /*003c*/ 	.word	0x00000000
        /*0040*/ 	.short	0x0002
        /*0042*/ 	.short	0x000c
        /*0044*/ 	.byte	0x00, 0xf0, 0x11, 0x00


	//----- nvinfo : EIATTR_KPARAM_INFO
	.align		4
.L_81:
        /*0048*/ 	.byte	0x04, 0x17
        /*004a*/ 	.short	(.L_83 - .L_82)
.L_82:
        /*004c*/ 	.word	0x00000000
        /*0050*/ 	.short	0x0001
        /*0052*/ 	.short	0x0008
        /*0054*/ 	.byte	0x00, 0xf0, 0x11, 0x00


	//----- nvinfo : EIATTR_KPARAM_INFO
	.align		4
.L_83:
        /*0058*/ 	.byte	0x04, 0x17
        /*005a*/ 	.short	(.L_85 - .L_84)
.L_84:
        /*005c*/ 	.word	0x00000000
        /*0060*/ 	.short	0x0000
        /*0062*/ 	.short	0x0000
        /*0064*/ 	.byte	0x00, 0xf5, 0x21, 0x00


	//----- nvinfo : EIATTR_SPARSE_MMA_MASK
	.align		4
.L_85:
        /*0068*/ 	.byte	0x03, 0x50
        /*006a*/ 	.short	0x0000


	//----- nvinfo : EIATTR_MAXREG_COUNT
	.align		4
        /*006c*/ 	.byte	0x03, 0x1b
        /*006e*/ 	.short	0x00ff


	//----- nvinfo : EIATTR_MERCURY_ISA_VERSION
	.align		4
        /*0070*/ 	.byte	0x03, 0x5f
        /*0072*/ 	.short	0x0101


	//----- nvinfo : EIATTR_VRC_CTA_INIT_COUNT
	.align		4
        /*0074*/ 	.byte	0x02, 0x4a
	.zero		1
	.zero		1


	//----- nvinfo : EIATTR_EXIT_INSTR_OFFSETS
	.align		4
        /*0078*/ 	.byte	0x04, 0x1c
        /*007a*/ 	.short	(.L_87 - .L_86)


	//   ....[0]....
.L_86:
        /*007c*/ 	.word	0x000000c0


	//   ....[1]....
        /*0080*/ 	.word	0x000020c0


	//----- nvinfo : EIATTR_CRS_STACK_SIZE
	.align		4
.L_87:
        /*0084*/ 	.byte	0x04, 0x1e
        /*0086*/ 	.short	(.L_89 - .L_88)
.L_88:
        /*0088*/ 	.word	0x00000000


	//----- nvinfo : EIATTR_CBANK_PARAM_SIZE
	.align		4
.L_89:
        /*008c*/ 	.byte	0x03, 0x19
        /*008e*/ 	.short	0x001c


	//----- nvinfo : EIATTR_PARAM_CBANK
	.align		4
        /*0090*/ 	.byte	0x04, 0x0a
        /*0092*/ 	.short	(.L_91 - .L_90)
	.align		4
.L_90:
        /*0094*/ 	.word	index@(.nv.constant0._Z15generateTerrainPiiifff)
        /*0098*/ 	.short	0x0380
        /*009a*/ 	.short	0x001c


	//----- nvinfo : EIATTR_SW_WAR
	.align		4
.L_91:
        /*009c*/ 	.byte	0x04, 0x36
        /*009e*/ 	.short	(.L_93 - .L_92)
.L_92:
        /*00a0*/ 	.word	0x00000008
.L_93:


//--------------------- .nv.callgraph             --------------------------
	.section	.nv.callgraph,"",@"SHT_CUDA_CALLGRAPH"
	.align	4
	.sectionentsize	8
	.align		4
        /*0000*/ 	.word	0x00000000
	.align		4
        /*0004*/ 	.word	0xffffffff
	.align		4
        /*0008*/ 	.word	0x00000000
	.align		4
        /*000c*/ 	.word	0xfffffffe
	.align		4
        /*0010*/ 	.word	0x00000000
	.align		4
        /*0014*/ 	.word	0xfffffffd
	.align		4
        /*0018*/ 	.word	0x00000000
	.align		4
        /*001c*/ 	.word	0xfffffffc


//--------------------- .nv.constant4             --------------------------
	.section	.nv.constant4,"a",@progbits
	.align	8
	.align		8
.nv.constant4:
        /*0000*/ 	.dword	precalc_xorwow_matrix
	.align		8
        /*0008*/ 	.dword	precalc_xorwow_offset_matrix
	.align		8
        /*0010*/ 	.dword	mrg32k3aM1
	.align		8
        /*0018*/ 	.dword	mrg32k3aM2
	.align		8
        /*0020*/ 	.dword	mrg32k3aM1SubSeq
	.align		8
        /*0028*/ 	.dword	mrg32k3aM2SubSeq
	.align		8
        /*0030*/ 	.dword	mrg32k3aM1Seq
	.align		8
        /*0038*/ 	.dword	mrg32k3aM2Seq
	.align		8
        /*0040*/ 	.dword	$str
	.align		8
        /*0048*/ 	.dword	$str$1
	.align		8
        /*0050*/ 	.dword	$str$2
	.align		8
        /*0058*/ 	.dword	$str$3
	.align		8
        /*0060*/ 	.dword	$str$4
	.align		8
        /*0068*/ 	.dword	$str$5
	.align		8
        /*0070*/ 	.dword	$str$6
	.align		8
        /*0078*/ 	.dword	$str$7
	.align		8
        /*0080*/ 	.dword	$str$8
	.align		8
        /*0088*/ 	.dword	$str$9
	.align		8
        /*0090*/ 	.dword	$str$10
	.align		8
        /*0098*/ 	.dword	$str$11
	.align		8
        /*00a0*/ 	.dword	$str$12
	.align		8
        /*00a8*/ 	.dword	$str$13
	.align		8
        /*00b0*/ 	.dword	$str$14
	.align		8
        /*00b8*/ 	.dword	$str$15
	.align		8
        /*00c0*/ 	.dword	$str$16
	.align		8
        /*00c8*/ 	.dword	$str$17
	.align		8
        /*00d0*/ 	.dword	$str$18
	.align		8
        /*00d8*/ 	.dword	$str$19
	.align		8
        /*00e0*/ 	.dword	$str$20
	.align		8
        /*00e8*/ 	.dword	$str$21
	.align		8
        /*00f0*/ 	.dword	$str$22
	.align		8
        /*00f8*/ 	.dword	$str$23
	.align		8
        /*0100*/ 	.dword	$str$24
	.align		8
        /*0108*/ 	.dword	$str$25
	.align		8
        /*0110*/ 	.dword	$str$26
	.align		8
        /*0118*/ 	.dword	$str$27
	.align		8
        /*0120*/ 	.dword	$str$28
	.align		8
        /*0128*/ 	.dword	$str$29
	.align		8
        /*0130*/ 	.dword	$str$30


//--------------------- .nv.constant3             --------------------------
	.section	.nv.constant3,"a",@progbits
	.align	8
.nv.constant3:
	.type		__cr_lgamma_table,@object
	.size		__cr_lgamma_table,(permutation - __cr_lgamma_table)
__cr_lgamma_table:
        /*0000*/ 	.byte	0x00, 0x00, 0x00, 0x00, 0x00, 0x00, 0x00, 0x00, 0x00, 0x00, 0x00, 0x00, 0x00, 0x00, 0x00, 0x00
        /*0010*/ 	.byte	0xef, 0x39, 0xfa, 0xfe, 0x42, 0x2e, 0xe6, 0x3f, 0x02, 0x20, 0x2a, 0xfa, 0x0b, 0xab, 0xfc, 0x3f
        /*0020*/ 	.byte	0xf9, 0x2c, 0x92, 0x7c, 0xa7, 0x6c, 0x09, 0x40, 0xc9, 0x79, 0x44, 0x3c, 0x64, 0x26, 0x13, 0x40
        /*0030*/ 	.byte	0xca, 0x01, 0xcf, 0x3a, 0x27, 0x51, 0x1a, 0x40, 0x30, 0xcc, 0x2d, 0xf3, 0xe1, 0x0c, 0x21, 0x40
        /*0040*/ 	.byte	0x0d, 0xb7, 0xfc, 0x82, 0x8e, 0x35, 0x25, 0x40
	.type		permutation,@object
	.size		permutation,(_ZN34_INTERNAL_74a609c2_4_k_cu_565560e712TerrainTypes8TERRAINSE - permutation)
permutation:
        /*0048*/ 	.byte	0x97, 0x00, 0x00, 0x00, 0xa0, 0x00, 0x00, 0x00, 0x89, 0x00, 0x00, 0x00, 0x5b, 0x00, 0x00, 0x00
        /* <DEDUP_REMOVED lines=63> */
	.type		_ZN34_INTERNAL_74a609c2_4_k_cu_565560e712TerrainTypes8TERRAINSE,@object
	.size		_ZN34_INTERNAL_74a609c2_4_k_cu_565560e712TerrainTypes8TERRAINSE,(.L_41 - _ZN34_INTERNAL_74a609c2_4_k_cu_565560e712TerrainTypes8TERRAINSE)
_ZN34_INTERNAL_74a609c2_4_k_cu_565560e712TerrainTypes8TERRAINSE:
	.zero		8
	.align		8
        /*0450*/ 	.dword	fun@R_CUDA_G64($str)
        /*0458*/ 	.byte	0x00, 0x00, 0x00, 0x00, 0x00, 0x00, 0x00, 0x00, 0xff, 0x00, 0x00, 0x00, 0x00, 0x00, 0x00, 0x00
        /*0468*/ 	.byte	0x01, 0x00, 0x00, 0x00, 0x00, 0x00, 0x00, 0x00
	.align		8
        /*0470*/ 	.dword	fun@R_CUDA_G64($str$1)
        /*0478*/ 	.byte	0xff, 0x00, 0x00, 0x00, 0xff, 0x00, 0x00, 0x00, 0x00, 0x00, 0x00, 0x00, 0x00, 0x00, 0x00, 0x00
        /*0488*/ 	.byte	0x02, 0x00, 0x00, 0x00, 0x00, 0x00, 0x00, 0x00
	.align		8
        /*0490*/ 	.dword	fun@R_CUDA_G64($str$2)
        /*0498*/ 	.byte	0x00, 0x00, 0x00, 0x00, 0xff, 0x00, 0x00, 0x00, 0x00, 0x00, 0x00, 0x00, 0x00, 0x00, 0x00, 0x00
        /*04a8*/ 	.byte	0x03, 0x00, 0x00, 0x00, 0x00, 0x00, 0x00, 0x00
	.align		8
        /*04b0*/ 	.dword	fun@R_CUDA_G64($str$3)
        /*04b8*/ 	.byte	0x80, 0x00, 0x00, 0x00, 0x80, 0x00, 0x00, 0x00, 0x80, 0x00, 0x00, 0x00, 0x00, 0x00, 0x00, 0x00
        /*04c8*/ 	.byte	0x04, 0x00, 0x00, 0x00, 0x00, 0x00, 0x00, 0x00
	.align		8
        /*04d0*/ 	.dword	fun@R_CUDA_G64($str$4)
        /*04d8*/ 	.byte	0xff, 0x00, 0x00, 0x00, 0xff, 0x00, 0x00, 0x00, 0xff, 0x00, 0x00, 0x00, 0x00, 0x00, 0x00, 0x00
        /*04e8*/ 	.byte	0x05, 0x00, 0x00, 0x00, 0x00, 0x00, 0x00, 0x00
	.align		8
        /*04f0*/ 	.dword	fun@R_CUDA_G64($str$5)
        /*04f8*/ 	.byte	0xff, 0x00, 0x00, 0x00, 0x00, 0x00, 0x00, 0x00, 0x00, 0x00, 0x00, 0x00, 0x00, 0x00, 0x00, 0x00
        /*0508*/ 	.byte	0x06, 0x00, 0x00, 0x00, 0x00, 0x00, 0x00, 0x00
	.align		8
        /*0510*/ 	.dword	fun@R_CUDA_G64($str$6)
        /*0518*/ 	.byte	0x00, 0x00, 0x00, 0x00, 0xff, 0x00, 0x00, 0x00, 0xff, 0x00, 0x00, 0x00, 0x00, 0x00, 0x00, 0x00
        /*0528*/ 	.byte	0x07, 0x00, 0x00, 0x00, 0x00, 0x00, 0x00, 0x00
	.align		8
        /*0530*/ 	.dword	fun@R_CUDA_G64($str$7)
        /*0538*/ 	.byte	0x8b, 0x00, 0x00, 0x00, 0x45, 0x00, 0x00, 0x00, 0x13, 0x00, 0x00, 0x00, 0x00, 0x00, 0x00, 0x00
        /*0548*/ 	.byte	0x08, 0x00, 0x00, 0x00, 0x00, 0x00, 0x00, 0x00
	.align		8
        /*0550*/ 	.dword	fun@R_CUDA_G64($str$8)
        /*0558*/ 	.byte	0x00, 0x00, 0x00, 0x00, 0x64, 0x00, 0x00, 0x00, 0x00, 0x00, 0x00, 0x00, 0x00, 0x00, 0x00, 0x00
        /*0568*/ 	.byte	0x09, 0x00, 0x00, 0x00, 0x00, 0x00, 0x00, 0x00
	.align		8
        /*0570*/ 	.dword	fun@R_CUDA_G64($str$9)
        /*0578*/ 	.byte	0xff, 0x00, 0x00, 0x00, 0xa5, 0x00, 0x00, 0x00, 0x00, 0x00, 0x00, 0x00, 0x00, 0x00, 0x00, 0x00
        /*0588*/ 	.byte	0x0a, 0x00, 0x00, 0x00, 0x00, 0x00, 0x00, 0x00
	.align		8
        /*0590*/ 	.dword	fun@R_CUDA_G64($str$10)
        /*0598*/ 	.byte	0x8b, 0x00, 0x00, 0x00, 0x45, 0x00, 0x00, 0x00, 0x13, 0x00, 0x00, 0x00, 0x00, 0x00, 0x00, 0x00
        /*05a8*/ 	.byte	0x0b, 0x00, 0x00, 0x00, 0x00, 0x00, 0x00, 0x00
	.align		8
        /*05b0*/ 	.dword	fun@R_CUDA_G64($str$11)
        /*05b8*/ 	.byte	0x2e, 0x00, 0x00, 0x00, 0x8b, 0x00, 0x00, 0x00, 0x57, 0x00, 0x00, 0x00, 0x00, 0x00, 0x00, 0x00
        /*05c8*/ 	.byte	0x0c, 0x00, 0x00, 0x00, 0x00, 0x00, 0x00, 0x00
	.align		8
        /*05d0*/ 	.dword	fun@R_CUDA_G64($str$12)
        /*05d8*/ 	.byte	0x22, 0x00, 0x00, 0x00, 0x8b, 0x00, 0x00, 0x00, 0x22, 0x00, 0x00, 0x00, 0x00, 0x00, 0x00, 0x00
        /*05e8*/ 	.byte	0x0d, 0x00, 0x00, 0x00, 0x00, 0x00, 0x00, 0x00
	.align		8
        /*05f0*/ 	.dword	fun@R_CUDA_G64($str$13)
        /*05f8*/ 	.byte	0x00, 0x00, 0x00, 0x00, 0x80, 0x00, 0x00, 0x00, 0x80, 0x00, 0x00, 0x00, 0x00, 0x00, 0x00, 0x00
        /*0608*/ 	.byte	0x0e, 0x00, 0x00, 0x00, 0x00, 0x00, 0x00, 0x00
	.align		8
        /*0610*/ 	.dword	fun@R_CUDA_G64($str$14)
        /*0618*/ 	.byte	0xda, 0x00, 0x00, 0x00, 0xa5, 0x00, 0x00, 0x00, 0x20, 0x00, 0x00, 0x00, 0x00, 0x00, 0x00, 0x00
        /*0628*/ 	.byte	0x0f, 0x00, 0x00, 0x00, 0x00, 0x00, 0x00, 0x00
	.align		8
        /*0630*/ 	.dword	fun@R_CUDA_G64($str$15)
        /*0638*/ 	.byte	0x00, 0x00, 0x00, 0x00, 0x80, 0x00, 0x00, 0x00, 0x00, 0x00, 0x00, 0x00, 0x00, 0x00, 0x00, 0x00
        /*0648*/ 	.byte	0x10, 0x00, 0x00, 0x00, 0x00, 0x00, 0x00, 0x00
	.align		8
        /*0650*/ 	.dword	fun@R_CUDA_G64($str$16)
        /*0658*/ 	.byte	0xd2, 0x00, 0x00, 0x00, 0xb4, 0x00, 0x00, 0x00, 0x8c, 0x00, 0x00, 0x00, 0x00, 0x00, 0x00, 0x00
        /*0668*/ 	.byte	0x11, 0x00, 0x00, 0x00, 0x00, 0x00, 0x00, 0x00
	.align		8
        /*0670*/ 	.dword	fun@R_CUDA_G64($str$17)
        /*0678*/ 	.byte	0xff, 0x00, 0x00, 0x00, 0xe4, 0x00, 0x00, 0x00, 0xc4, 0x00, 0x00, 0x00, 0x00, 0x00, 0x00, 0x00
        /*0688*/ 	.byte	0x12, 0x00, 0x00, 0x00, 0x00, 0x00, 0x00, 0x00
	.align		8
        /*0690*/ 	.dword	fun@R_CUDA_G64($str$18)
        /*0698*/ 	.byte	0xcd, 0x00, 0x00, 0x00, 0x85, 0x00, 0x00, 0x00, 0x3f, 0x00, 0x00, 0x00, 0x00, 0x00, 0x00, 0x00
        /*06a8*/ 	.byte	0x13, 0x00, 0x00, 0x00, 0x00, 0x00, 0x00, 0x00
	.align		8
        /*06b0*/ 	.dword	fun@R_CUDA_G64($str$19)
        /*06b8*/ 	.byte	0x8b, 0x00, 0x00, 0x00, 0x45, 0x00, 0x00, 0x00, 0x13, 0x00, 0x00, 0x00, 0x00, 0x00, 0x00, 0x00
        /*06c8*/ 	.byte	0x14, 0x00, 0x00, 0x00, 0x00, 0x00, 0x00, 0x00
	.align		8
        /*06d0*/ 	.dword	fun@R_CUDA_G64($str$20)
        /*06d8*/ 	.byte	0x8b, 0x00, 0x00, 0x00, 0x45, 0x00, 0x00, 0x00, 0x13, 0x00, 0x00, 0x00, 0x00, 0x00, 0x00, 0x00
        /*06e8*/ 	.byte	0x15, 0x00, 0x00, 0x00, 0x00, 0x00, 0x00, 0x00
	.align		8
        /*06f0*/ 	.dword	fun@R_CUDA_G64($str$21)
        /*06f8*/ 	.byte	0x8b, 0x00, 0x00, 0x00, 0x45, 0x00, 0x00, 0x00, 0x13, 0x00, 0x00, 0x00, 0x00, 0x00, 0x00, 0x00
        /*0708*/ 	.byte	0x16, 0x00, 0x00, 0x00, 0x00, 0x00, 0x00, 0x00
	.align		8
        /*0710*/ 	.dword	fun@R_CUDA_G64($str$22)
        /*0718*/ 	.byte	0x00, 0x00, 0x00, 0x00, 0xff, 0x00, 0x00, 0x00, 0x7f, 0x00, 0x00, 0x00, 0x00, 0x00, 0x00, 0x00
        /*0728*/ 	.byte	0x17, 0x00, 0x00, 0x00, 0x00, 0x00, 0x00, 0x00
	.align		8
        /*0730*/ 	.dword	fun@R_CUDA_G64($str$23)
        /*0738*/ 	.byte	0xff, 0x00, 0x00, 0x00, 0x00, 0x00, 0x00, 0x00, 0x00, 0x00, 0x00, 0x00, 0x00, 0x00, 0x00, 0x00
        /*0748*/ 	.byte	0x18, 0x00, 0x00, 0x00, 0x00, 0x00, 0x00, 0x00
	.align		8
        /*0750*/ 	.dword	fun@R_CUDA_G64($str$24)
        /*0758*/ 	.byte	0x00, 0x00, 0x00, 0x00, 0xff, 0x00, 0x00, 0x00, 0xff, 0x00, 0x00, 0x00, 0x00, 0x00, 0x00, 0x00
        /*0768*/ 	.byte	0x19, 0x00, 0x00, 0x00, 0x00, 0x00, 0x00, 0x00
	.align		8
        /*0770*/ 	.dword	fun@R_CUDA_G64($str$25)
        /*0778*/ 	.byte	0x00, 0x00, 0x00, 0x00, 0x00, 0x00, 0x00, 0x00, 0xff, 0x00, 0x00, 0x00, 0x00, 0x00, 0x00, 0x00
        /*0788*/ 	.byte	0x1a, 0x00, 0x00, 0x00, 0x00, 0x00, 0x00, 0x00
	.align		8
        /*0790*/ 	.dword	fun@R_CUDA_G64($str$26)
        /*0798*/ 	.byte	0x00, 0x00, 0x00, 0x00, 0x00, 0x00, 0x00, 0x00, 0xff, 0x00, 0x00, 0x00, 0x00, 0x00, 0x00, 0x00
        /*07a8*/ 	.byte	0x1b, 0x00, 0x00, 0x00, 0x00, 0x00, 0x00, 0x00
	.align		8
        /*07b0*/ 	.dword	fun@R_CUDA_G64($str$27)
        /*07b8*/ 	.byte	0x00, 0x00, 0x00, 0x00, 0x00, 0x00, 0x00, 0x00, 0xff, 0x00, 0x00, 0x00, 0x00, 0x00, 0x00, 0x00
        /*07c8*/ 	.byte	0x1c, 0x00, 0x00, 0x00, 0x00, 0x00, 0x00, 0x00
	.align		8
        /*07d0*/ 	.dword	fun@R_CUDA_G64($str$28)
        /*07d8*/ 	.byte	0xff, 0x00, 0x00, 0x00, 0xff, 0x00, 0x00, 0x00, 0x00, 0x00, 0x00, 0x00, 0x00, 0x00, 0x00, 0x00
        /*07e8*/ 	.byte	0x1d, 0x00, 0x00, 0x00, 0x00, 0x00, 0x00, 0x00
	.align		8
        /*07f0*/ 	.dword	fun@R_CUDA_G64($str$29)
        /*07f8*/ 	.byte	0x8b, 0x00, 0x00, 0x00, 0x45, 0x00, 0x00, 0x00, 0x13, 0x00, 0x00, 0x00, 0x00, 0x00, 0x00, 0x00
        /*0808*/ 	.byte	0x1e, 0x00, 0x00, 0x00, 0x00, 0x00, 0x00, 0x00
	.align		8
        /*0810*/ 	.dword	fun@R_CUDA_G64($str$30)
        /*0818*/ 	.byte	0xff, 0x00, 0x00, 0x00, 0xff, 0x00, 0x00, 0x00, 0x00, 0x00, 0x00, 0x00, 0x00, 0x00, 0x00, 0x00
.L_41:


//--------------------- .text._Z16visualizeTerrainPiPhii --------------------------
	.section	.text._Z16visualizeTerrainPiPhii,"ax",@progbits
	.align	128
        .global         _Z16visualizeTerrainPiPhii
        .type           _Z16visualizeTerrainPiPhii,@function
        .size           _Z16visualizeTerrainPiPhii,(.L_x_92 - _Z16visualizeTerrainPiPhii)
        .other          _Z16visualizeTerrainPiPhii,@"STO_CUDA_ENTRY STV_DEFAULT"
_Z16visualizeTerrainPiPhii:
.text._Z16visualizeTerrainPiPhii:
[----:B------:R-:W-:Y:S01]  /*0000*/  LDC R1, c[0x0][0x37c] ;  /* 0x0000df00ff017b82 */ /* 0x000fe20000000800 */
[----:B------:R-:W0:Y:S07]  /*0010*/  S2R R2, SR_TID.Y ;  /* 0x0000000000027919 */ /* 0x000e2e0000002200 */
[----:B------:R-:W1:Y:S01]  /*0020*/  LDC R0, c[0x0][0x360] ;  /* 0x0000d800ff007b82 */ /* 0x000e620000000800 */
[----:B------:R-:W2:Y:S01]  /*0030*/  LDCU.64 UR6, c[0x0][0x390] ;  /* 0x00007200ff0677ac */ /* 0x000ea20008000a00 */
[----:B------:R-:W1:Y:S06]  /*0040*/  S2R R3, SR_TID.X ;  /* 0x0000000000037919 */ /* 0x000e6c0000002100 */
[----:B------:R-:W0:Y:S08]  /*0050*/  S2UR UR5, SR_CTAID.Y ;  /* 0x00000000000579c3 */ /* 0x000e300000002600 */
[----:B------:R-:W0:Y:S08]  /*0060*/  LDC R5, c[0x0][0x364] ;  /* 0x0000d900ff057b82 */ /* 0x000e300000000800 */
[----:B------:R-:W1:Y:S01]  /*0070*/  S2UR UR4, SR_CTAID.X ;  /* 0x00000000000479c3 */ /* 0x000e620000002500 */
[----:B0-----:R-:W-:-:S05]  /*0080*/  IMAD R5, R5, UR5, R2 ;  /* 0x0000000505057c24 */ /* 0x001fca000f8e0202 */
[----:B--2---:R-:W-:Y:S01]  /*0090*/  ISETP.GE.AND P0, PT, R5, UR7, PT ;  /* 0x0000000705007c0c */ /* 0x004fe2000bf06270 */
[----:B-1----:R-:W-:-:S05]  /*00a0*/  IMAD R0, R0, UR4, R3 ;  /* 0x0000000400007c24 */ /* 0x002fca000f8e0203 */
[----:B------:R-:W-:-:S13]  /*00b0*/  ISETP.GE.OR P0, PT, R0, UR6, P0 ;  /* 0x0000000600007c0c */ /* 0x000fda0008706670 */
[----:B------:R-:W-:Y:S05]  /*00c0*/  @P0 EXIT ;  /* 0x000000000000094d */ /* 0x000fea0003800000 */
[----:B------:R-:W0:Y:S01]  /*00d0*/  LDC.64 R2, c[0x0][0x380] ;  /* 0x0000e000ff027b82 */ /* 0x000e220000000a00 */
[----:B------:R-:W1:Y:S01]  /*00e0*/  LDCU.64 UR4, c[0x0][0x358] ;  /* 0x00006b00ff0477ac */ /* 0x000e620008000a00 */
[----:B------:R-:W-:Y:S01]  /*00f0*/  IMAD R5, R5, UR6, R0 ;  /* 0x0000000605057c24 */ /* 0x000fe2000f8e0200 */
[----:B------:R-:W-:Y:S01]  /*0100*/  UMOV UR7, 0x448 ;  /* 0x0000044800077882 */ /* 0x000fe20000000000 */
[----:B------:R-:W2:Y:S02]  /*0110*/  LDCU.64 UR8, c[0x0][0x388] ;  /* 0x00007100ff0877ac */ /* 0x000ea40008000a00 */
[----:B0-----:R-:W-:-:S06]  /*0120*/  IMAD.WIDE R2, R5, 0x4, R2 ;  /* 0x0000000405027825 */ /* 0x001fcc00078e0202 */
[----:B-1----:R-:W3:Y:S01]  /*0130*/  LDG.E R2, desc[UR4][R2.64] ;  /* 0x0000000402027981 */ /* 0x002ee2000c1e1900 */
[----:B------:R-:W-:-:S05]  /*0140*/  IMAD R5, R5, 0x3, RZ ;  /* 0x0000000305057824 */ /* 0x000fca00078e02ff */
[----:B--2---:R-:W-:-:S04]  /*0150*/  IADD3 R4, P0, PT, R5, UR8, RZ ;  /* 0x0000000805047c10 */ /* 0x004fc8000ff1e0ff */
[----:B------:R-:W-:Y:S02]  /*0160*/  LEA.HI.X.SX32 R5, R5, UR9, 0x1, P0 ;  /* 0x0000000905057c11 */ /* 0x000fe400080f0eff */
[----:B---3--:R-:W-:-:S04]  /*0170*/  LEA R0, R2, UR7, 0x5 ;  /* 0x0000000702007c11 */ /* 0x008fc8000f8e28ff */
[----:B------:R-:W0:Y:S08]  /*0180*/  LDC.64 R6, c[0x3][R0+0x10] ;  /* 0x00c0040000067b82 */ /* 0x000e300000000a00 */
[----:B------:R-:W1:Y:S01]  /*0190*/  LDC R9, c[0x3][R0+0x18] ;  /* 0x00c0060000097b82 */ /* 0x000e620000000800 */
[----:B0-----:R-:W-:Y:S04]  /*01a0*/  STG.E.U8 desc[UR4][R4.64], R6 ;  /* 0x0000000604007986 */ /* 0x001fe8000c101104 */
[----:B------:R-:W-:Y:S04]  /*01b0*/  STG.E.U8 desc[UR4][R4.64+0x1], R7 ;  /* 0x0000010704007986 */ /* 0x000fe8000c101104 */
[----:B-1----:R-:W-:Y:S01]  /*01c0*/  STG.E.U8 desc[UR4][R4.64+0x2], R9 ;  /* 0x0000020904007986 */ /* 0x002fe2000c101104 */
[----:B------:R-:W-:Y:S05]  /*01d0*/  EXIT ;  /* 0x000000000000794d */ /* 0x000fea0003800000 */
.L_x_0:
[----:B------:R-:W-:-:S00]  /*01e0*/  BRA `(.L_x_0) ;  /* 0xfffffffc00fc7947 */ /* 0x000fc0000383ffff */
[----:B------:R-:W-:-:S00]  /*01f0*/  NOP ;  /* 0x0000000000007918 */ /* 0x000fc00000000000 */
        /* <DEDUP_REMOVED lines=8> */
.L_x_92:


//--------------------- .text._Z15generateTerrainPiiifff --------------------------
	.section	.text._Z15generateTerrainPiiifff,"ax",@progbits
	.align	128
        .global         _Z15generateTerrainPiiifff
        .type           _Z15generateTerrainPiiifff,@function
        .size           _Z15generateTerrainPiiifff,(.L_x_91 - _Z15generateTerrainPiiifff)
        .other          _Z15generateTerrainPiiifff,@"STO_CUDA_ENTRY STV_DEFAULT"
_Z15generateTerrainPiiifff:
.text._Z15generateTerrainPiiifff:
        /* <DEDUP_REMOVED lines=13> */
[----:B------:R-:W-:Y:S01]  /*00d0*/  I2FP.F32.S32 R3, UR6 ;  /* 0x0000000600037c45 */ /* 0x000fe20008201400 */
[----:B------:R-:W-:Y:S01]  /*00e0*/  BSSY.RECONVERGENT B0, `(.L_x_1) ;  /* 0x000000d000007945 */ /* 0x000fe20003800200 */
[----:B------:R-:W-:Y:S02]  /*00f0*/  I2FP.F32.S32 R0, R5 ;  /* 0x0000000500007245 */ /* 0x000fe40000201400 */
[----:B------:R-:W0:Y:S08]  /*0100*/  MUFU.RCP R4, R3 ;  /* 0x0000000300047308 */ /* 0x000e300000001000 */
[----:B------:R-:W1:Y:S01]  /*0110*/  FCHK P0, R0, R3 ;  /* 0x0000000300007302 */ /* 0x000e620000000000 */
[----:B0-----:R-:W-:-:S04]  /*0120*/  FFMA R7, -R3, R4, 1 ;  /* 0x3f80000003077423 */ /* 0x001fc80000000104 */
[----:B------:R-:W-:-:S04]  /*0130*/  FFMA R7, R4, R7, R4 ;  /* 0x0000000704077223 */ /* 0x000fc80000000004 */
[----:B------:R-:W-:-:S04]  /*0140*/  FFMA R4, R0, R7, RZ ;  /* 0x0000000700047223 */ /* 0x000fc800000000ff */
[----:B------:R-:W-:-:S04]  /*0150*/  FFMA R6, -R3, R4, R0 ;  /* 0x0000000403067223 */ /* 0x000fc80000000100 */
[----:B------:R-:W-:Y:S01]  /*0160*/  FFMA R4, R7, R6, R4 ;  /* 0x0000000607047223 */ /* 0x000fe20000000004 */
[----:B-1----:R-:W-:Y:S06]  /*0170*/  @!P0 BRA `(.L_x_2) ;  /* 0x00000000000c8947 */ /* 0x002fec0003800000 */
[----:B------:R-:W-:-:S07]  /*0180*/  MOV R6, 0x1a0 ;  /* 0x000001a000067802 */ /* 0x000fce0000000f00 */
[----:B------:R-:W-:Y:S05]  /*0190*/  CALL.REL.NOINC `($__internal_0_$__cuda_sm3x_div_rn_noftz_f32_slowpath) ;  /* 0x0000001c00cc7944 */ /* 0x000fea0003c00000 */
[----:B------:R-:W-:-:S07]  /*01a0*/  IMAD.MOV.U32 R4, RZ, RZ, R0 ;  /* 0x000000ffff047224 */ /* 0x000fce00078e0000 */
.L_x_2:
[----:B------:R-:W-:Y:S05]  /*01b0*/  BSYNC.RECONVERGENT B0 ;  /* 0x0000000000007941 */ /* 0x000fea0003800200 */
.L_x_1:
[----:B------:R-:W0:Y:S01]  /*01c0*/  LDCU UR4, c[0x0][0x38c] ;  /* 0x00007180ff0477ac */ /* 0x000e220008000800 */
[----:B------:R-:W1:Y:S01]  /*01d0*/  LDC.64 R10, c[0x0][0x390] ;  /* 0x0000e400ff0a7b82 */ /* 0x000e620000000a00 */
[----:B------:R-:W-:Y:S01]  /*01e0*/  I2FP.F32.U32 R0, R2 ;  /* 0x0000000200007245 */ /* 0x000fe20000201000 */
[----:B------:R-:W-:Y:S01]  /*01f0*/  BSSY.RECONVERGENT B0, `(.L_x_3) ;  /* 0x000000e000007945 */ /* 0x000fe20003800200 */
[----:B0-----:R-:W-:-:S04]  /*0200*/  I2FP.F32.U32 R3, UR4 ;  /* 0x0000000400037c45 */ /* 0x001fc80008201000 */
[----:B------:R-:W0:Y:S01]  /*0210*/  MUFU.RCP R6, R3 ;  /* 0x0000000300067308 */ /* 0x000e220000001000 */
[----:B-1----:R-:W-:-:S07]  /*0220*/  FFMA R4, R4, R10, R11 ;  /* 0x0000000a04047223 */ /* 0x002fce000000000b */
        /* <DEDUP_REMOVED lines=10> */
.L_x_4:
[----:B------:R-:W-:Y:S05]  /*02d0*/  BSYNC.RECONVERGENT B0 ;  /* 0x0000000000007941 */ /* 0x000fea0003800200 */
.L_x_3:
[----:B------:R-:W0:Y:S01]  /*02e0*/  F2I.FLOOR.NTZ R0, R4 ;  /* 0x0000000400007305 */ /* 0x000e220000207100 */
[----:B------:R-:W1:Y:S01]  /*02f0*/  LDC R7, c[0x0][0x398] ;  /* 0x0000e600ff077b82 */ /* 0x000e620000000800 */
[----:B------:R-:W1:Y:S01]  /*0300*/  LDCU UR4, c[0x0][0x390] ;  /* 0x00007200ff0477ac */ /* 0x000e620008000800 */
[----:B------:R-:W-:Y:S01]  /*0310*/  IMAD.MOV.U32 R12, RZ, RZ, 0x40c00000 ;  /* 0x40c00000ff0c7424 */ /* 0x000fe200078e00ff */
[----:B------:R-:W-:Y:S01]  /*0320*/  BSSY.RECONVERGENT B0, `(.L_x_5) ;  /* 0x0000051000007945 */ /* 0x000fe20003800200 */
[----:B0-----:R-:W-:-:S05]  /*0330*/  IMAD.SHL.U32 R0, R0, 0x4, RZ ;  /* 0x0000000400007824 */ /* 0x001fca00078e00ff */
[----:B------:R-:W-:-:S04]  /*0340*/  LOP3.LUT R16, R0, 0x3fc, RZ, 0xc0, !PT ;  /* 0x000003fc00107812 */ /* 0x000fc800078ec0ff */
[----:B------:R-:W0:Y:S01]  /*0350*/  LDC R3, c[0x3][R16+0x48] ;  /* 0x00c0120010037b82 */ /* 0x000e220000000800 */
[----:B-1----:R-:W-:Y:S01]  /*0360*/  FFMA R8, R6, UR4, R7 ;  /* 0x0000000406087c23 */ /* 0x002fe20008000007 */
[----:B------:R-:W-:-:S03]  /*0370*/  UMOV UR4, 0x48 ;  /* 0x0000004800047882 */ /* 0x000fc60000000000 */
[----:B------:R-:W1:Y:S03]  /*0380*/  F2I.FLOOR.NTZ R0, R8 ;  /* 0x0000000800007305 */ /* 0x000e660000207100 */
[----:B------:R-:W2:Y:S05]  /*0390*/  LDC R7, c[0x3][R16+0x4c] ;  /* 0x00c0130010077b82 */ /* 0x000eaa0000000800 */
[----:B------:R-:W-:Y:S01]  /*03a0*/  FRND.FLOOR R11, R8 ;  /* 0x00000008000b7307 */ /* 0x000fe20000205000 */
[----:B-1----:R-:W-:-:S05]  /*03b0*/  LOP3.LUT R0, R0, 0xff, RZ, 0xc0, !PT ;  /* 0x000000ff00007812 */ /* 0x002fca00078ec0ff */
[----:B0-----:R-:W-:-:S05]  /*03c0*/  IMAD.IADD R3, R0, 0x1, R3 ;  /* 0x0000000100037824 */ /* 0x001fca00078e0203 */
[----:B------:R-:W-:Y:S02]  /*03d0*/  LEA R14, R3, UR4, 0x2 ;  /* 0x00000004030e7c11 */ /* 0x000fe4000f8e10ff */
[----:B--2---:R-:W-:Y:S02]  /*03e0*/  IADD3 R7, PT, PT, R0, R7, RZ ;  /* 0x0000000700077210 */ /* 0x004fe40007ffe0ff */
[----:B------:R-:W0:Y:S02]  /*03f0*/  LDC R3, c[0x3][R14] ;  /* 0x00c000000e037b82 */ /* 0x000e240000000800 */
[----:B------:R-:W-:Y:S02]  /*0400*/  LEA R15, R7, UR4, 0x2 ;  /* 0x00000004070f7c11 */ /* 0x000fe4000f8e10ff */
[----:B------:R-:W1:Y:S04]  /*0410*/  FRND.FLOOR R7, R4 ;  /* 0x0000000400077307 */ /* 0x000e680000205000 */
[----:B------:R2:W3:Y:S08]  /*0420*/  LDC R9, c[0x3][R14+0x4] ;  /* 0x00c001000e097b82 */ /* 0x0004f00000000800 */
[----:B------:R2:W4:Y:S01]  /*0430*/  LDC R17, c[0x3][R15] ;  /* 0x00c000000f117b82 */ /* 0x0005220000000800 */
[----:B-1----:R-:W-:Y:S01]  /*0440*/  FADD R6, R4, -R7 ;  /* 0x8000000704067221 */ /* 0x002fe20000000000 */
[----:B------:R-:W-:-:S06]  /*0450*/  FADD R7, R8, -R11 ;  /* 0x8000000b08077221 */ /* 0x000fcc0000000000 */
[----:B------:R2:W1:Y:S01]  /*0460*/  LDC R0, c[0x3][R15+0x4] ;  /* 0x00c001000f007b82 */ /* 0x0004620000000800 */
[C---:B------:R-:W-:Y:S01]  /*0470*/  FFMA R11, R6.reuse, R12, -15 ;  /* 0xc1700000060b7423 */ /* 0x040fe2000000000c */
[C---:B------:R-:W-:Y:S01]  /*0480*/  FMUL R13, R6.reuse, R6 ;  /* 0x00000006060d7220 */ /* 0x040fe20000400000 */
[C---:B------:R-:W-:Y:S02]  /*0490*/  FFMA R12, R7.reuse, R12, -15 ;  /* 0xc1700000070c7423 */ /* 0x040fe4000000000c */
[C---:B------:R-:W-:Y:S01]  /*04a0*/  FFMA R4, R6.reuse, R11, 10 ;  /* 0x4120000006047423 */ /* 0x040fe2000000000b */
[----:B------:R-:W-:Y:S01]  /*04b0*/  FMUL R13, R6, R13 ;  /* 0x0000000d060d7220 */ /* 0x000fe20000400000 */
[----:B------:R-:W-:-:S03]  /*04c0*/  FFMA R11, R7, R12, 10 ;  /* 0x41200000070b7423 */ /* 0x000fc6000000000c */
[----:B------:R-:W-:Y:S01]  /*04d0*/  FMUL R4, R13, R4 ;  /* 0x000000040d047220 */ /* 0x000fe20000400000 */
[----:B0-----:R-:W-:-:S04]  /*04e0*/  LEA R3, R3, UR4, 0x2 ;  /* 0x0000000403037c11 */ /* 0x001fc8000f8e10ff */
[----:B------:R-:W0:Y:S02]  /*04f0*/  LDC R10, c[0x3][R3] ;  /* 0x00c00000030a7b82 */ /* 0x000e240000000800 */
[----:B0-----:R-:W-:Y:S01]  /*0500*/  LOP3.LUT R18, R10, 0xf, RZ, 0xc0, !PT ;  /* 0x0000000f0a127812 */ /* 0x001fe200078ec0ff */
[----:B------:R-:W-:-:S03]  /*0510*/  FMUL R10, R7, R7 ;  /* 0x00000007070a7220 */ /* 0x000fc60000400000 */
[----:B------:R-:W-:Y:S01]  /*0520*/  ISETP.GT.AND P0, PT, R18, 0x7, PT ;  /* 0x000000071200780c */ /* 0x000fe20003f04270 */
[----:B------:R-:W-:-:S04]  /*0530*/  FMUL R8, R7, R10 ;  /* 0x0000000a07087220 */ /* 0x000fc80000400000 */
[----:B------:R-:W-:-:S08]  /*0540*/  FMUL R8, R8, R11 ;  /* 0x0000000b08087220 */ /* 0x000fd00000400000 */
[----:B-1234-:R-:W-:Y:S05]  /*0550*/  @P0 BRA `(.L_x_6) ;  /* 0x00000000005c0947 */ /* 0x01efea0003800000 */
[----:B------:R-:W-:-:S13]  /*0560*/  ISETP.GT.AND P0, PT, R18, 0x3, PT ;  /* 0x000000031200780c */ /* 0x000fda0003f04270 */
[----:B------:R-:W-:Y:S05]  /*0570*/  @P0 BRA `(.L_x_7) ;  /* 0x0000000000280947 */ /* 0x000fea0003800000 */
[----:B------:R-:W-:-:S13]  /*0580*/  ISETP.GT.AND P0, PT, R18, 0x1, PT ;  /* 0x000000011200780c */ /* 0x000fda0003f04270 */
[----:B------:R-:W-:Y:S05]  /*0590*/  @P0 BRA `(.L_x_8) ;  /* 0x0000000000100947 */ /* 0x000fea0003800000 */
[----:B------:R-:W-:-:S13]  /*05a0*/  ISETP.NE.AND P0, PT, R18, RZ, PT ;  /* 0x000000ff1200720c */ /* 0x000fda0003f05270 */
[C-C-:B------:R-:W-:Y:S01]  /*05b0*/  @P0 FADD R13, -R6.reuse, R7.reuse ;  /* 0x00000007060d0221 */ /* 0x140fe20000000100 */
[----:B------:R-:W-:Y:S01]  /*05c0*/  @!P0 FADD R13, R6, R7 ;  /* 0x00000007060d8221 */ /* 0x000fe20000000000 */
[----:B------:R-:W-:Y:S06]  /*05d0*/  BRA `(.L_x_9) ;  /* 0x0000000000947947 */ /* 0x000fec0003800000 */
.L_x_8:
[----:B------:R-:W-:-:S13]  /*05e0*/  ISETP.NE.AND P0, PT, R18, 0x2, PT ;  /* 0x000000021200780c */ /* 0x000fda0003f05270 */
[C-C-:B------:R-:W-:Y:S01]  /*05f0*/  @P0 FADD R13, -R6.reuse, -R7.reuse ;  /* 0x80000007060d0221 */ /* 0x140fe20000000100 */
[----:B------:R-:W-:Y:S01]  /*0600*/  @!P0 FADD R13, R6, -R7 ;  /* 0x80000007060d8221 */ /* 0x000fe20000000000 */
[----:B------:R-:W-:Y:S06]  /*0610*/  BRA `(.L_x_9) ;  /* 0x0000000000847947 */ /* 0x000fec0003800000 */
.L_x_7:
[----:B------:R-:W-:-:S13]  /*0620*/  ISETP.GT.AND P0, PT, R18, 0x5, PT ;  /* 0x000000051200780c */ /* 0x000fda0003f04270 */
[----:B------:R-:W-:Y:S05]  /*0630*/  @P0 BRA `(.L_x_10) ;  /* 0x0000000000100947 */ /* 0x000fea0003800000 */
[----:B------:R-:W-:-:S13]  /*0640*/  ISETP.NE.AND P0, PT, R18, 0x4, PT ;  /* 0x000000041200780c */ /* 0x000fda0003f05270 */
[--C-:B------:R-:W-:Y:S01]  /*0650*/  @P0 FADD R13, RZ, -R6.reuse ;  /* 0x80000006ff0d0221 */ /* 0x100fe20000000000 */
[----:B------:R-:W-:Y:S01]  /*0660*/  @!P0 FADD R13, RZ, R6 ;  /* 0x00000006ff0d8221 */ /* 0x000fe20000000000 */
[----:B------:R-:W-:Y:S06]  /*0670*/  BRA `(.L_x_9) ;  /* 0x00000000006c7947 */ /* 0x000fec0003800000 */
.L_x_10:
[----:B------:R-:W-:Y:S01]  /*0680*/  ISETP.NE.AND P0, PT, R18, 0x6, PT ;  /* 0x000000061200780c */ /* 0x000fe20003f05270 */
[----:B------:R-:W-:-:S12]  /*0690*/  IMAD.MOV.U32 R13, RZ, RZ, R6 ;  /* 0x000000ffff0d7224 */ /* 0x000fd800078e0006 */
[----:B------:R-:W-:Y:S05]  /*06a0*/  @!P0 BRA `(.L_x_9) ;  /* 0x0000000000608947 */ /* 0x000fea0003800000 */
[----:B------:R-:W-:Y:S01]  /*06b0*/  FADD R13, -R6, -RZ ;  /* 0x800000ff060d7221 */ /* 0x000fe20000000100 */
[----:B------:R-:W-:Y:S06]  /*06c0*/  BRA `(.L_x_9) ;  /* 0x0000000000587947 */ /* 0x000fec0003800000 */
.L_x_6:
[----:B------:R-:W-:-:S13]  /*06d0*/  ISETP.GT.AND P0, PT, R18, 0xb, PT ;  /* 0x0000000b1200780c */ /* 0x000fda0003f04270 */
[----:B------:R-:W-:Y:S05]  /*06e0*/  @P0 BRA `(.L_x_11) ;  /* 0x00000000002c0947 */ /* 0x000fea0003800000 */
[----:B------:R-:W-:-:S13]  /*06f0*/  ISETP.GT.AND P0, PT, R18, 0x9, PT ;  /* 0x000000091200780c */ /* 0x000fda0003f04270 */
[----:B------:R-:W-:Y:S05]  /*0700*/  @P0 BRA `(.L_x_12) ;  /* 0x0000000000100947 */ /* 0x000fea0003800000 */
[----:B------:R-:W-:-:S13]  /*0710*/  ISETP.NE.AND P0, PT, R18, 0x8, PT ;  /* 0x000000081200780c */ /* 0x000fda0003f05270 */
[--C-:B------:R-:W-:Y:S01]  /*0720*/  @P0 FADD R13, RZ, -R7.reuse ;  /* 0x80000007ff0d0221 */ /* 0x100fe20000000000 */
[----:B------:R-:W-:Y:S01]  /*0730*/  @!P0 FADD R13, RZ, R7 ;  /* 0x00000007ff0d8221 */ /* 0x000fe20000000000 */
[----:B------:R-:W-:Y:S06]  /*0740*/  BRA `(.L_x_9) ;  /* 0x0000000000387947 */ /* 0x000fec0003800000 */
.L_x_12:
[----:B------:R-:W-:Y:S01]  /*0750*/  ISETP.NE.AND P0, PT, R18, 0xa, PT ;  /* 0x0000000a1200780c */ /* 0x000fe20003f05270 */
[----:B------:R-:W-:-:S12]  /*0760*/  IMAD.MOV.U32 R13, RZ, RZ, R7 ;  /* 0x000000ffff0d7224 */ /* 0x000fd800078e0007 */
[----:B------:R-:W-:Y:S05]  /*0770*/  @!P0 BRA `(.L_x_9) ;  /* 0x00000000002c8947 */ /* 0x000fea0003800000 */
[----:B------:R-:W-:Y:S01]  /*0780*/  FADD R13, -R7, -RZ ;  /* 0x800000ff070d7221 */ /* 0x000fe20000000100 */
[----:B------:R-:W-:Y:S06]  /*0790*/  BRA `(.L_x_9) ;  /* 0x0000000000247947 */ /* 0x000fec0003800000 */
.L_x_11:
[----:B------:R-:W-:-:S13]  /*07a0*/  ISETP.GT.AND P0, PT, R18, 0xd, PT ;  /* 0x0000000d1200780c */ /* 0x000fda0003f04270 */
[----:B------:R-:W-:Y:S05]  /*07b0*/  @P0 BRA `(.L_x_13) ;  /* 0x0000000000100947 */ /* 0x000fea0003800000 */
[----:B------:R-:W-:-:S13]  /*07c0*/  ISETP.NE.AND P0, PT, R18, 0xc, PT ;  /* 0x0000000c1200780c */ /* 0x000fda0003f05270 */
[--C-:B------:R-:W-:Y:S01]  /*07d0*/  @P0 FADD R13, RZ, -R7.reuse ;  /* 0x80000007ff0d0221 */ /* 0x100fe20000000000 */
[----:B------:R-:W-:Y:S01]  /*07e0*/  @!P0 FADD R13, R6, R7 ;  /* 0x00000007060d8221 */ /* 0x000fe20000000000 */
[----:B------:R-:W-:Y:S06]  /*07f0*/  BRA `(.L_x_9) ;  /* 0x00000000000c7947 */ /* 0x000fec0003800000 */
.L_x_13:
[----:B------:R-:W-:-:S13]  /*0800*/  ISETP.NE.AND P0, PT, R18, 0xe, PT ;  /* 0x0000000e1200780c */ /* 0x000fda0003f05270 */
[----:B------:R-:W-:Y:S01]  /*0810*/  @P0 FADD R13, -R7, -RZ ;  /* 0x800000ff070d0221 */ /* 0x000fe20000000100 */
[----:B------:R-:W-:-:S07]  /*0820*/  @!P0 FADD R13, -R6, R7 ;  /* 0x00000007060d8221 */ /* 0x000fce0000000100 */
.L_x_9:
[----:B------:R-:W-:Y:S05]  /*0830*/  BSYNC.RECONVERGENT B0 ;  /* 0x0000000000007941 */ /* 0x000fea0003800200 */
.L_x_5:
[----:B------:R-:W-:Y:S01]  /*0840*/  LEA R11, R17, UR4, 0x2 ;  /* 0x00000004110b7c11 */ /* 0x000fe2000f8e10ff */
[----:B------:R-:W-:Y:S03]  /*0850*/  BSSY.RECONVERGENT B0, `(.L_x_14) ;  /* 0x0000033000007945 */ /* 0x000fe60003800200 */
[----:B------:R-:W0:Y:S02]  /*0860*/  LDC R10, c[0x3][R11] ;  /* 0x00c000000b0a7b82 */ /* 0x000e240000000800 */
[----:B0-----:R-:W-:Y:S01]  /*0870*/  LOP3.LUT R12, R10, 0xf, RZ, 0xc0, !PT ;  /* 0x0000000f0a0c7812 */ /* 0x001fe200078ec0ff */
[----:B------:R-:W-:-:S03]  /*0880*/  FADD R10, R6, -1 ;  /* 0xbf800000060a7421 */ /* 0x000fc60000000000 */
[----:B------:R-:W-:-:S13]  /*0890*/  ISETP.GT.AND P0, PT, R12, 0x7, PT ;  /* 0x000000070c00780c */ /* 0x000fda0003f04270 */
[----:B------:R-:W-:Y:S05]  /*08a0*/  @P0 BRA `(.L_x_15) ;  /* 0x00000000005c0947 */ /* 0x000fea0003800000 */
[----:B------:R-:W-:-:S13]  /*08b0*/  ISETP.GT.AND P0, PT, R12, 0x3, PT ;  /* 0x000000030c00780c */ /* 0x000fda0003f04270 */
[----:B------:R-:W-:Y:S05]  /*08c0*/  @P0 BRA `(.L_x_16) ;  /* 0x0000000000280947 */ /* 0x000fea0003800000 */
[----:B------:R-:W-:-:S13]  /*08d0*/  ISETP.GT.AND P0, PT, R12, 0x1, PT ;  /* 0x000000010c00780c */ /* 0x000fda0003f04270 */
[----:B------:R-:W-:Y:S05]  /*08e0*/  @P0 BRA `(.L_x_17) ;  /* 0x0000000000100947 */ /* 0x000fea0003800000 */
[----:B------:R-:W-:-:S13]  /*08f0*/  ISETP.NE.AND P0, PT, R12, RZ, PT ;  /* 0x000000ff0c00720c */ /* 0x000fda0003f05270 */
[C-C-:B------:R-:W-:Y:S01]  /*0900*/  @P0 FADD R14, R7.reuse, -R10.reuse ;  /* 0x8000000a070e0221 */ /* 0x140fe20000000000 */
[----:B------:R-:W-:Y:S01]  /*0910*/  @!P0 FADD R14, R7, R10 ;  /* 0x0000000a070e8221 */ /* 0x000fe20000000000 */
[----:B------:R-:W-:Y:S06]  /*0920*/  BRA `(.L_x_18) ;  /* 0x0000000000947947 */ /* 0x000fec0003800000 */
.L_x_17:
[----:B------:R-:W-:-:S13]  /*0930*/  ISETP.NE.AND P0, PT, R12, 0x2, PT ;  /* 0x000000020c00780c */ /* 0x000fda0003f05270 */
[C-C-:B------:R-:W-:Y:S01]  /*0940*/  @P0 FADD R14, -R7.reuse, -R10.reuse ;  /* 0x8000000a070e0221 */ /* 0x140fe20000000100 */
[----:B------:R-:W-:Y:S01]  /*0950*/  @!P0 FADD R14, -R7, R10 ;  /* 0x0000000a070e8221 */ /* 0x000fe20000000100 */
[----:B------:R-:W-:Y:S06]  /*0960*/  BRA `(.L_x_18) ;  /* 0x0000000000847947 */ /* 0x000fec0003800000 */
.L_x_16:
[----:B------:R-:W-:-:S13]  /*0970*/  ISETP.GT.AND P0, PT, R12, 0x5, PT ;  /* 0x000000050c00780c */ /* 0x000fda0003f04270 */
[----:B------:R-:W-:Y:S05]  /*0980*/  @P0 BRA `(.L_x_19) ;  /* 0x0000000000100947 */ /* 0x000fea0003800000 */
[----:B------:R-:W-:-:S13]  /*0990*/  ISETP.NE.AND P0, PT, R12, 0x4, PT ;  /* 0x000000040c00780c */ /* 0x000fda0003f05270 */
[--C-:B------:R-:W-:Y:S01]  /*09a0*/  @P0 FADD R14, RZ, -R10.reuse ;  /* 0x8000000aff0e0221 */ /* 0x100fe20000000000 */
[----:B------:R-:W-:Y:S01]  /*09b0*/  @!P0 FADD R14, RZ, R10 ;  /* 0x0000000aff0e8221 */ /* 0x000fe20000000000 */
[----:B------:R-:W-:Y:S06]  /*09c0*/  BRA `(.L_x_18) ;  /* 0x00000000006c7947 */ /* 0x000fec0003800000 */
.L_x_19:
[----:B------:R-:W-:Y:S02]  /*09d0*/  ISETP.NE.AND P0, PT, R12, 0x6, PT ;  /* 0x000000060c00780c */ /* 0x000fe40003f05270 */
[----:B------:R-:W-:-:S11]  /*09e0*/  MOV R14, R10 ;  /* 0x0000000a000e7202 */ /* 0x000fd60000000f00 */
[----:B------:R-:W-:Y:S05]  /*09f0*/  @!P0 BRA `(.L_x_18) ;  /* 0x0000000000608947 */ /* 0x000fea0003800000 */
[----:B------:R-:W-:Y:S01]  /*0a00*/  FADD R14, -R10, -RZ ;  /* 0x800000ff0a0e7221 */ /* 0x000fe20000000100 */
[----:B------:R-:W-:Y:S06]  /*0a10*/  BRA `(.L_x_18) ;  /* 0x0000000000587947 */ /* 0x000fec0003800000 */
.L_x_15:
        /* <DEDUP_REMOVED lines=8> */
.L_x_21:
[----:B------:R-:W-:Y:S01]  /*0aa0*/  ISETP.NE.AND P0, PT, R12, 0xa, PT ;  /* 0x0000000a0c00780c */ /* 0x000fe20003f05270 */
[----:B------:R-:W-:-:S12]  /*0ab0*/  IMAD.MOV.U32 R14, RZ, RZ, R7 ;  /* 0x000000ffff0e7224 */ /* 0x000fd800078e0007 */
[----:B------:R-:W-:Y:S05]  /*0ac0*/  @!P0 BRA `(.L_x_18) ;  /* 0x00000000002c8947 */ /* 0x000fea0003800000 */
[----:B------:R-:W-:Y:S01]  /*0ad0*/  FADD R14, -R7, -RZ ;  /* 0x800000ff070e7221 */ /* 0x000fe20000000100 */
[----:B------:R-:W-:Y:S06]  /*0ae0*/  BRA `(.L_x_18) ;  /* 0x0000000000247947 */ /* 0x000fec0003800000 */
.L_x_20:
[----:B------:R-:W-:-:S13]  /*0af0*/  ISETP.GT.AND P0, PT, R12, 0xd, PT ;  /* 0x0000000d0c00780c */ /* 0x000fda0003f04270 */
[----:B------:R-:W-:Y:S05]  /*0b00*/  @P0 BRA `(.L_x_22) ;  /* 0x0000000000100947 */ /* 0x000fea0003800000 */
[----:B------:R-:W-:-:S13]  /*0b10*/  ISETP.NE.AND P0, PT, R12, 0xc, PT ;  /* 0x0000000c0c00780c */ /* 0x000fda0003f05270 */
[----:B------:R-:W-:Y:S01]  /*0b20*/  @P0 FADD R14, RZ, -R7 ;  /* 0x80000007ff0e0221 */ /* 0x000fe20000000000 */
[----:B------:R-:W-:Y:S01]  /*0b30*/  @!P0 FADD R14, R7, R10 ;  /* 0x0000000a070e8221 */ /* 0x000fe20000000000 */
[----:B------:R-:W-:Y:S06]  /*0b40*/  BRA `(.L_x_18) ;  /* 0x00000000000c7947 */ /* 0x000fec0003800000 */
.L_x_22:
[----:B------:R-:W-:-:S13]  /*0b50*/  ISETP.NE.AND P0, PT, R12, 0xe, PT ;  /* 0x0000000e0c00780c */ /* 0x000fda0003f05270 */
[C---:B------:R-:W-:Y:S01]  /*0b60*/  @P0 FADD R14, -R7.reuse, -RZ ;  /* 0x800000ff070e0221 */ /* 0x040fe20000000100 */
[----:B------:R-:W-:-:S07]  /*0b70*/  @!P0 FADD R14, R7, -R10 ;  /* 0x8000000a070e8221 */ /* 0x000fce0000000000 */
.L_x_18:
[----:B------:R-:W-:Y:S05]  /*0b80*/  BSYNC.RECONVERGENT B0 ;  /* 0x0000000000007941 */ /* 0x000fea0003800200 */
.L_x_14:
[----:B------:R-:W-:Y:S01]  /*0b90*/  LEA R12, R9, UR4, 0x2 ;  /* 0x00000004090c7c11 */ /* 0x000fe2000f8e10ff */
[--C-:B------:R-:W-:Y:S01]  /*0ba0*/  FADD R14, R14, -R13.reuse ;  /* 0x8000000d0e0e7221 */ /* 0x100fe20000000000 */
[----:B------:R-:W-:Y:S02]  /*0bb0*/  BSSY.RECONVERGENT B0, `(.L_x_23) ;  /* 0x0000034000007945 */ /* 0x000fe40003800200 */
[----:B------:R-:W0:Y:S01]  /*0bc0*/  LDC R9, c[0x3][R12] ;  /* 0x00c000000c097b82 */ /* 0x000e220000000800 */
[----:B------:R-:W-:Y:S01]  /*0bd0*/  FFMA R17, R4, R14, R13 ;  /* 0x0000000e04117223 */ /* 0x000fe2000000000d */
        /* <DEDUP_REMOVED lines=12> */
.L_x_26:
[----:B------:R-:W-:-:S13]  /*0ca0*/  ISETP.NE.AND P0, PT, R15, 0x2, PT ;  /* 0x000000020f00780c */ /* 0x000fda0003f05270 */
[C-C-:B------:R-:W-:Y:S01]  /*0cb0*/  @P0 FADD R15, -R6.reuse, -R9.reuse ;  /* 0x80000009060f0221 */ /* 0x140fe20000000100 */
[----:B------:R-:W-:Y:S01]  /*0cc0*/  @!P0 FADD R15, R6, -R9 ;  /* 0x80000009060f8221 */ /* 0x000fe20000000000 */
[----:B------:R-:W-:Y:S06]  /*0cd0*/  BRA `(.L_x_27) ;  /* 0x0000000000847947 */ /* 0x000fec0003800000 */
.L_x_25:
[----:B------:R-:W-:-:S13]  /*0ce0*/  ISETP.GT.AND P0, PT, R15, 0x5, PT ;  /* 0x000000050f00780c */ /* 0x000fda0003f04270 */
[----:B------:R-:W-:Y:S05]  /*0cf0*/  @P0 BRA `(.L_x_28) ;  /* 0x0000000000100947 */ /* 0x000fea0003800000 */
[----:B------:R-:W-:-:S13]  /*0d00*/  ISETP.NE.AND P0, PT, R15, 0x4, PT ;  /* 0x000000040f00780c */ /* 0x000fda0003f05270 */
[--C-:B------:R-:W-:Y:S01]  /*0d10*/  @P0 FADD R15, RZ, -R6.reuse ;  /* 0x80000006ff0f0221 */ /* 0x100fe20000000000 */
[----:B------:R-:W-:Y:S01]  /*0d20*/  @!P0 FADD R15, RZ, R6 ;  /* 0x00000006ff0f8221 */ /* 0x000fe20000000000 */
[----:B------:R-:W-:Y:S06]  /*0d30*/  BRA `(.L_x_27) ;  /* 0x00000000006c7947 */ /* 0x000fec0003800000 */
.L_x_28:
[----:B------:R-:W-:Y:S01]  /*0d40*/  ISETP.NE.AND P0, PT, R15, 0x6, PT ;  /* 0x000000060f00780c */ /* 0x000fe20003f05270 */
[----:B------:R-:W-:-:S12]  /*0d50*/  IMAD.MOV.U32 R15, RZ, RZ, R6 ;  /* 0x000000ffff0f7224 */ /* 0x000fd800078e0006 */
[----:B------:R-:W-:Y:S05]  /*0d60*/  @!P0 BRA `(.L_x_27) ;  /* 0x0000000000608947 */ /* 0x000fea0003800000 */
[----:B------:R-:W-:Y:S01]  /*0d70*/  FADD R15, -R6, -RZ ;  /* 0x800000ff060f7221 */ /* 0x000fe20000000100 */
[----:B------:R-:W-:Y:S06]  /*0d80*/  BRA `(.L_x_27) ;  /* 0x0000000000587947 */ /* 0x000fec0003800000 */
.L_x_24:
        /* <DEDUP_REMOVED lines=8> */
.L_x_30:
[----:B------:R-:W-:Y:S01]  /*0e10*/  ISETP.NE.AND P0, PT, R15, 0xa, PT ;  /* 0x0000000a0f00780c */ /* 0x000fe20003f05270 */
[----:B------:R-:W-:-:S12]  /*0e20*/  IMAD.MOV.U32 R15, RZ, RZ, R9 ;  /* 0x000000ffff0f7224 */ /* 0x000fd800078e0009 */
[----:B------:R-:W-:Y:S05]  /*0e30*/  @!P0 BRA `(.L_x_27) ;  /* 0x00000000002c8947 */ /* 0x000fea0003800000 */
[----:B------:R-:W-:Y:S01]  /*0e40*/  FADD R15, -R9, -RZ ;  /* 0x800000ff090f7221 */ /* 0x000fe20000000100 */
[----:B------:R-:W-:Y:S06]  /*0e50*/  BRA `(.L_x_27) ;  /* 0x0000000000247947 */ /* 0x000fec0003800000 */
.L_x_29:
[----:B------:R-:W-:-:S13]  /*0e60*/  ISETP.GT.AND P0, PT, R15, 0xd, PT ;  /* 0x0000000d0f00780c */ /* 0x000fda0003f04270 */
[----:B------:R-:W-:Y:S05]  /*0e70*/  @P0 BRA `(.L_x_31) ;  /* 0x0000000000100947 */ /* 0x000fea0003800000 */
[----:B------:R-:W-:-:S13]  /*0e80*/  ISETP.NE.AND P0, PT, R15, 0xc, PT ;  /* 0x0000000c0f00780c */ /* 0x000fda0003f05270 */
[--C-:B------:R-:W-:Y:S01]  /*0e90*/  @P0 FADD R15, RZ, -R9.reuse ;  /* 0x80000009ff0f0221 */ /* 0x100fe20000000000 */
[----:B------:R-:W-:Y:S01]  /*0ea0*/  @!P0 FADD R15, R6, R9 ;  /* 0x00000009060f8221 */ /* 0x000fe20000000000 */
[----:B------:R-:W-:Y:S06]  /*0eb0*/  BRA `(.L_x_27) ;  /* 0x00000000000c7947 */ /* 0x000fec0003800000 */
.L_x_31:
[----:B------:R-:W-:-:S13]  /*0ec0*/  ISETP.NE.AND P0, PT, R15, 0xe, PT ;  /* 0x0000000e0f00780c */ /* 0x000fda0003f05270 */
[----:B------:R-:W-:Y:S01]  /*0ed0*/  @P0 FADD R15, -R9, -RZ ;  /* 0x800000ff090f0221 */ /* 0x000fe20000000100 */
[----:B------:R-:W-:-:S07]  /*0ee0*/  @!P0 FADD R15, -R6, R9 ;  /* 0x00000009060f8221 */ /* 0x000fce0000000100 */
.L_x_27:
[----:B------:R-:W-:Y:S05]  /*0ef0*/  BSYNC.RECONVERGENT B0 ;  /* 0x0000000000007941 */ /* 0x000fea0003800200 */
.L_x_23:
[----:B------:R-:W-:Y:S01]  /*0f00*/  LEA R13, R0, UR4, 0x2 ;  /* 0x00000004000d7c11 */ /* 0x000fe2000f8e10ff */
[----:B------:R-:W-:Y:S03]  /*0f10*/  BSSY.RECONVERGENT B0, `(.L_x_32) ;  /* 0x0000032000007945 */ /* 0x000fe60003800200 */
[----:B------:R-:W0:Y:S02]  /*0f20*/  LDC R0, c[0x3][R13] ;  /* 0x00c000000d007b82 */ /* 0x000e240000000800 */
[----:B0-----:R-:W-:-:S04]  /*0f30*/  LOP3.LUT R0, R0, 0xf, RZ, 0xc0, !PT ;  /* 0x0000000f00007812 */ /* 0x001fc800078ec0ff */
        /* <DEDUP_REMOVED lines=10> */
.L_x_35:
[----:B------:R-:W-:-:S13]  /*0fe0*/  ISETP.NE.AND P0, PT, R0, 0x2, PT ;  /* 0x000000020000780c */ /* 0x000fda0003f05270 */
[C-C-:B------:R-:W-:Y:S01]  /*0ff0*/  @P0 FADD R0, -R10.reuse, -R9.reuse ;  /* 0x800000090a000221 */ /* 0x140fe20000000100 */
[----:B------:R-:W-:Y:S01]  /*1000*/  @!P0 FADD R0, R10, -R9 ;  /* 0x800000090a008221 */ /* 0x000fe20000000000 */
[----:B------:R-:W-:Y:S06]  /*1010*/  BRA `(.L_x_36) ;  /* 0x0000000000847947 */ /* 0x000fec0003800000 */
.L_x_34:
[----:B------:R-:W-:-:S13]  /*1020*/  ISETP.GT.AND P0, PT, R0, 0x5, PT ;  /* 0x000000050000780c */ /* 0x000fda0003f04270 */
[----:B------:R-:W-:Y:S05]  /*1030*/  @P0 BRA `(.L_x_37) ;  /* 0x0000000000100947 */ /* 0x000fea0003800000 */
[----:B------:R-:W-:-:S13]  /*1040*/  ISETP.NE.AND P0, PT, R0, 0x4, PT ;  /* 0x000000040000780c */ /* 0x000fda0003f05270 */
[--C-:B------:R-:W-:Y:S01]  /*1050*/  @P0 FADD R0, RZ, -R10.reuse ;  /* 0x8000000aff000221 */ /* 0x100fe20000000000 */
[----:B------:R-:W-:Y:S01]  /*1060*/  @!P0 FADD R0, RZ, R10 ;  /* 0x0000000aff008221 */ /* 0x000fe20000000000 */
[----:B------:R-:W-:Y:S06]  /*1070*/  BRA `(.L_x_36) ;  /* 0x00000000006c7947 */ /* 0x000fec0003800000 */
.L_x_37:
[----:B------:R-:W-:Y:S02]  /*1080*/  ISETP.NE.AND P0, PT, R0, 0x6, PT ;  /* 0x000000060000780c */ /* 0x000fe40003f05270 */
[----:B------:R-:W-:-:S11]  /*1090*/  MOV R0, R10 ;  /* 0x0000000a00007202 */ /* 0x000fd60000000f00 */
[----:B------:R-:W-:Y:S05]  /*10a0*/  @!P0 BRA `(.L_x_36) ;  /* 0x0000000000608947 */ /* 0x000fea0003800000 */
[----:B------:R-:W-:Y:S01]  /*10b0*/  FADD R0, -R10, -RZ ;  /* 0x800000ff0a007221 */ /* 0x000fe20000000100 */
[----:B------:R-:W-:Y:S06]  /*10c0*/  BRA `(.L_x_36) ;  /* 0x0000000000587947 */ /* 0x000fec0003800000 */
.L_x_33:
        /* <DEDUP_REMOVED lines=8> */
.L_x_39:
[----:B------:R-:W-:Y:S01]  /*1150*/  ISETP.NE.AND P0, PT, R0, 0xa, PT ;  /* 0x0000000a0000780c */ /* 0x000fe20003f05270 */
[----:B------:R-:W-:-:S12]  /*1160*/  IMAD.MOV.U32 R0, RZ, RZ, R9 ;  /* 0x000000ffff007224 */ /* 0x000fd800078e0009 */
[----:B------:R-:W-:Y:S05]  /*1170*/  @!P0 BRA `(.L_x_36) ;  /* 0x00000000002c8947 */ /* 0x000fea0003800000 */
[----:B------:R-:W-:Y:S01]  /*1180*/  FADD R0, -R9, -RZ ;  /* 0x800000ff09007221 */ /* 0x000fe20000000100 */
[----:B------:R-:W-:Y:S06]  /*1190*/  BRA `(.L_x_36) ;  /* 0x0000000000247947 */ /* 0x000fec0003800000 */
.L_x_38:
[----:B------:R-:W-:-:S13]  /*11a0*/  ISETP.GT.AND P0, PT, R0, 0xd, PT ;  /* 0x0000000d0000780c */ /* 0x000fda0003f04270 */
[----:B------:R-:W-:Y:S05]  /*11b0*/  @P0 BRA `(.L_x_40) ;  /* 0x0000000000100947 */ /* 0x000fea0003800000 */
[----:B------:R-:W-:-:S13]  /*11c0*/  ISETP.NE.AND P0, PT, R0, 0xc, PT ;  /* 0x0000000c0000780c */ /* 0x000fda0003f05270 */
[--C-:B------:R-:W-:Y:S01]  /*11d0*/  @P0 FADD R0, RZ, -R9.reuse ;  /* 0x80000009ff000221 */ /* 0x100fe20000000000 */
[----:B------:R-:W-:Y:S01]  /*11e0*/  @!P0 FADD R0, R10, R9 ;  /* 0x000000090a008221 */ /* 0x000fe20000000000 */
[----:B------:R-:W-:Y:S06]  /*11f0*/  BRA `(.L_x_36) ;  /* 0x00000000000c7947 */ /* 0x000fec0003800000 */
.L_x_40:
[----:B------:R-:W-:-:S13]  /*1200*/  ISETP.NE.AND P0, PT, R0, 0xe, PT ;  /* 0x0000000e0000780c */ /* 0x000fda0003f05270 */
[----:B------:R-:W-:Y:S01]  /*1210*/  @P0 FADD R0, -R9, -RZ ;  /* 0x800000ff09000221 */ /* 0x000fe20000000100 */
[----:B------:R-:W-:-:S07]  /*1220*/  @!P0 FADD R0, -R10, R9 ;  /* 0x000000090a008221 */ /* 0x000fce0000000100 */
.L_x_36:
[----:B------:R-:W-:Y:S05]  /*1230*/  BSYNC.RECONVERGENT B0 ;  /* 0x0000000000007941 */ /* 0x000fea0003800200 */
.L_x_32:
[----:B------:R-:W0:Y:S01]  /*1240*/  LDC R3, c[0x3][R3+0x4] ;  /* 0x00c0010003037b82 */ /* 0x000e220000000800 */
[--C-:B------:R-:W-:Y:S01]  /*1250*/  FADD R0, R0, -R15.reuse ;  /* 0x8000000f00007221 */ /* 0x100fe20000000000 */
[----:B------:R-:W-:Y:S03]  /*1260*/  BSSY.RECONVERGENT B0, `(.L_x_41) ;  /* 0x0000034000007945 */ /* 0x000fe60003800200 */
[----:B------:R-:W-:-:S04]  /*1270*/  FFMA R0, R4, R0, R15 ;  /* 0x0000000004007223 */ /* 0x000fc8000000000f */
[----:B------:R-:W-:-:S04]  /*1280*/  FADD R15, -R17, R0 ;  /* 0x00000000110f7221 */ /* 0x000fc80000000100 */
[----:B------:R-:W-:Y:S01]  /*1290*/  FFMA R0, R8, R15, R17 ;  /* 0x0000000f08007223 */ /* 0x000fe20000000011 */
        /* <DEDUP_REMOVED lines=11> */
.L_x_44:
[----:B------:R-:W-:-:S13]  /*1350*/  ISETP.NE.AND P0, PT, R14, 0x2, PT ;  /* 0x000000020e00780c */ /* 0x000fda0003f05270 */
[C-C-:B------:R-:W-:Y:S01]  /*1360*/  @P0 FADD R3, -R6.reuse, -R7.reuse ;  /* 0x8000000706030221 */ /* 0x140fe20000000100 */
[----:B------:R-:W-:Y:S01]  /*1370*/  @!P0 FADD R3, R6, -R7 ;  /* 0x8000000706038221 */ /* 0x000fe20000000000 */
[----:B------:R-:W-:Y:S06]  /*1380*/  BRA `(.L_x_45) ;  /* 0x0000000000847947 */ /* 0x000fec0003800000 */
.L_x_43:
[----:B------:R-:W-:-:S13]  /*1390*/  ISETP.GT.AND P0, PT, R14, 0x5, PT ;  /* 0x000000050e00780c */ /* 0x000fda0003f04270 */
[----:B------:R-:W-:Y:S05]  /*13a0*/  @P0 BRA `(.L_x_46) ;  /* 0x0000000000140947 */ /* 0x000fea0003800000 */
[----:B------:R-:W-:Y:S01]  /*13b0*/  ISETP.NE.AND P0, PT, R14, 0x4, PT ;  /* 0x000000040e00780c */ /* 0x000fe20003f05270 */
[----:B------:R-:W-:-:S12]  /*13c0*/  IMAD.MOV.U32 R3, RZ, RZ, R10 ;  /* 0x000000ffff037224 */ /* 0x000fd800078e000a */
[----:B------:R-:W-:Y:S05]  /*13d0*/  @!P0 BRA `(.L_x_45) ;  /* 0x0000000000708947 */ /* 0x000fea0003800000 */
[----:B------:R-:W-:Y:S01]  /*13e0*/  FADD R3, -R6, -1 ;  /* 0xbf80000006037421 */ /* 0x000fe20000000100 */
[----:B------:R-:W-:Y:S06]  /*13f0*/  BRA `(.L_x_45) ;  /* 0x0000000000687947 */ /* 0x000fec0003800000 */
.L_x_46:
[----:B------:R-:W-:-:S13]  /*1400*/  ISETP.NE.AND P0, PT, R14, 0x6, PT ;  /* 0x000000060e00780c */ /* 0x000fda0003f05270 */
[C---:B------:R-:W-:Y:S01]  /*1410*/  @P0 FADD R3, -R6.reuse, 1 ;  /* 0x3f80000006030421 */ /* 0x040fe20000000100 */
[----:B------:R-:W-:Y:S01]  /*1420*/  @!P0 FADD R3, R6, 1 ;  /* 0x3f80000006038421 */ /* 0x000fe20000000000 */
[----:B------:R-:W-:Y:S06]  /*1430*/  BRA `(.L_x_45) ;  /* 0x0000000000587947 */ /* 0x000fec0003800000 */
.L_x_42:
[----:B------:R-:W-:-:S13]  /*1440*/  ISETP.GT.AND P0, PT, R14, 0xb, PT ;  /* 0x0000000b0e00780c */ /* 0x000fda0003f04270 */
[----:B------:R-:W-:Y:S05]  /*1450*/  @P0 BRA `(.L_x_47) ;  /* 0x00000000002c0947 */ /* 0x000fea0003800000 */
[----:B------:R-:W-:-:S13]  /*1460*/  ISETP.GT.AND P0, PT, R14, 0x9, PT ;  /* 0x000000090e00780c */ /* 0x000fda0003f04270 */
[----:B------:R-:W-:Y:S05]  /*1470*/  @P0 BRA `(.L_x_48) ;  /* 0x0000000000140947 */ /* 0x000fea0003800000 */
[----:B------:R-:W-:Y:S01]  /*1480*/  ISETP.NE.AND P0, PT, R14, 0x8, PT ;  /* 0x000000080e00780c */ /* 0x000fe20003f05270 */
[----:B------:R-:W-:-:S12]  /*1490*/  IMAD.MOV.U32 R3, RZ, RZ, R9 ;  /* 0x000000ffff037224 */ /* 0x000fd800078e0009 */
[----:B------:R-:W-:Y:S05]  /*14a0*/  @!P0 BRA `(.L_x_45) ;  /* 0x00000000003c8947 */ /* 0x000fea0003800000 */
[----:B------:R-:W-:Y:S01]  /*14b0*/  FADD R3, -R7, -1 ;  /* 0xbf80000007037421 */ /* 0x000fe20000000100 */
[----:B------:R-:W-:Y:S06]  /*14c0*/  BRA `(.L_x_45) ;  /* 0x0000000000347947 */ /* 0x000fec0003800000 */
.L_x_48:
[----:B------:R-:W-:-:S13]  /*14d0*/  ISETP.NE.AND P0, PT, R14, 0xa, PT ;  /* 0x0000000a0e00780c */ /* 0x000fda0003f05270 */
[C---:B------:R-:W-:Y:S01]  /*14e0*/  @P0 FADD R3, -R7.reuse, 1 ;  /* 0x3f80000007030421 */ /* 0x040fe20000000100 */
[----:B------:R-:W-:Y:S01]  /*14f0*/  @!P0 FADD R3, R7, 1 ;  /* 0x3f80000007038421 */ /* 0x000fe20000000000 */
[----:B------:R-:W-:Y:S06]  /*1500*/  BRA `(.L_x_45) ;  /* 0x0000000000247947 */ /* 0x000fec0003800000 */
.L_x_47:
[----:B------:R-:W-:-:S13]  /*1510*/  ISETP.GT.AND P0, PT, R14, 0xd, PT ;  /* 0x0000000d0e00780c */ /* 0x000fda0003f04270 */
[----:B------:R-:W-:Y:S05]  /*1520*/  @P0 BRA `(.L_x_49) ;  /* 0x0000000000100947 */ /* 0x000fea0003800000 */
[----:B------:R-:W-:-:S13]  /*1530*/  ISETP.NE.AND P0, PT, R14, 0xc, PT ;  /* 0x0000000c0e00780c */ /* 0x000fda0003f05270 */
[----:B------:R-:W-:Y:S01]  /*1540*/  @P0 FADD R3, -R7, -1 ;  /* 0xbf80000007030421 */ /* 0x000fe20000000100 */
[----:B------:R-:W-:Y:S01]  /*1550*/  @!P0 FADD R3, R6, R7 ;  /* 0x0000000706038221 */ /* 0x000fe20000000000 */
[----:B------:R-:W-:Y:S06]  /*1560*/  BRA `(.L_x_45) ;  /* 0x00000000000c7947 */ /* 0x000fec0003800000 */
.L_x_49:
[----:B------:R-:W-:-:S13]  /*1570*/  ISETP.NE.AND P0, PT, R14, 0xe, PT ;  /* 0x0000000e0e00780c */ /* 0x000fda0003f05270 */
[----:B------:R-:W-:Y:S01]  /*1580*/  @P0 FADD R3, -R7, 1 ;  /* 0x3f80000007030421 */ /* 0x000fe20000000100 */
[----:B------:R-:W-:-:S07]  /*1590*/  @!P0 FADD R3, -R6, R7 ;  /* 0x0000000706038221 */ /* 0x000fce0000000100 */
.L_x_45:
[----:B------:R-:W-:Y:S05]  /*15a0*/  BSYNC.RECONVERGENT B0 ;  /* 0x0000000000007941 */ /* 0x000fea0003800200 */
.L_x_41:
[----:B------:R-:W0:Y:S01]  /*15b0*/  LDC R11, c[0x3][R11+0x4] ;  /* 0x00c001000b0b7b82 */ /* 0x000e220000000800 */
[----:B------:R-:W-:Y:S01]  /*15c0*/  BSSY.RECONVERGENT B0, `(.L_x_50) ;  /* 0x0000030000007945 */ /* 0x000fe20003800200 */
        /* <DEDUP_REMOVED lines=11> */
.L_x_53:
[----:B------:R-:W-:-:S13]  /*1680*/  ISETP.NE.AND P0, PT, R14, 0x2, PT ;  /* 0x000000020e00780c */ /* 0x000fda0003f05270 */
[C-C-:B------:R-:W-:Y:S01]  /*1690*/  @P0 FADD R14, -R7.reuse, -R10.reuse ;  /* 0x8000000a070e0221 */ /* 0x140fe20000000100 */
[----:B------:R-:W-:Y:S01]  /*16a0*/  @!P0 FADD R14, -R7, R10 ;  /* 0x0000000a070e8221 */ /* 0x000fe20000000100 */
[----:B------:R-:W-:Y:S06]  /*16b0*/  BRA `(.L_x_54) ;  /* 0x0000000000807947 */ /* 0x000fec0003800000 */
.L_x_52:
[----:B------:R-:W-:-:S13]  /*16c0*/  ISETP.GT.AND P0, PT, R14, 0x5, PT ;  /* 0x000000050e00780c */ /* 0x000fda0003f04270 */
[----:B------:R-:W-:Y:S05]  /*16d0*/  @P0 BRA `(.L_x_55) ;  /* 0x0000000000100947 */ /* 0x000fea0003800000 */
[----:B------:R-:W-:-:S13]  /*16e0*/  ISETP.NE.AND P0, PT, R14, 0x4, PT ;  /* 0x000000040e00780c */ /* 0x000fda0003f05270 */
[C---:B------:R-:W-:Y:S01]  /*16f0*/  @P0 FADD R14, -R10.reuse, -1 ;  /* 0xbf8000000a0e0421 */ /* 0x040fe20000000100 */
[----:B------:R-:W-:Y:S01]  /*1700*/  @!P0 FADD R14, R10, -1 ;  /* 0xbf8000000a0e8421 */ /* 0x000fe20000000000 */
[----:B------:R-:W-:Y:S06]  /*1710*/  BRA `(.L_x_54) ;  /* 0x0000000000687947 */ /* 0x000fec0003800000 */
.L_x_55:
[----:B------:R-:W-:-:S13]  /*1720*/  ISETP.NE.AND P0, PT, R14, 0x6, PT ;  /* 0x000000060e00780c */ /* 0x000fda0003f05270 */
[C---:B------:R-:W-:Y:S01]  /*1730*/  @P0 FADD R14, -R10.reuse, 1 ;  /* 0x3f8000000a0e0421 */ /* 0x040fe20000000100 */
[----:B------:R-:W-:Y:S01]  /*1740*/  @!P0 FADD R14, R10, 1 ;  /* 0x3f8000000a0e8421 */ /* 0x000fe20000000000 */
[----:B------:R-:W-:Y:S06]  /*1750*/  BRA `(.L_x_54) ;  /* 0x0000000000587947 */ /* 0x000fec0003800000 */
.L_x_51:
[----:B------:R-:W-:-:S13]  /*1760*/  ISETP.GT.AND P0, PT, R14, 0xb, PT ;  /* 0x0000000b0e00780c */ /* 0x000fda0003f04270 */
[----:B------:R-:W-:Y:S05]  /*1770*/  @P0 BRA `(.L_x_56) ;  /* 0x00000000002c0947 */ /* 0x000fea0003800000 */
[----:B------:R-:W-:-:S13]  /*1780*/  ISETP.GT.AND P0, PT, R14, 0x9, PT ;  /* 0x000000090e00780c */ /* 0x000fda0003f04270 */
[----:B------:R-:W-:Y:S05]  /*1790*/  @P0 BRA `(.L_x_57) ;  /* 0x0000000000140947 */ /* 0x000fea0003800000 */
[----:B------:R-:W-:Y:S02]  /*17a0*/  ISETP.NE.AND P0, PT, R14, 0x8, PT ;  /* 0x000000080e00780c */ /* 0x000fe40003f05270 */
[----:B------:R-:W-:-:S11]  /*17b0*/  MOV R14, R9 ;  /* 0x00000009000e7202 */ /* 0x000fd60000000f00 */
[----:B------:R-:W-:Y:S05]  /*17c0*/  @!P0 BRA `(.L_x_54) ;  /* 0x00000000003c8947 */ /* 0x000fea0003800000 */
[----:B------:R-:W-:Y:S01]  /*17d0*/  FADD R14, -R7, -1 ;  /* 0xbf800000070e7421 */ /* 0x000fe20000000100 */
[----:B------:R-:W-:Y:S06]  /*17e0*/  BRA `(.L_x_54) ;  /* 0x0000000000347947 */ /* 0x000fec0003800000 */
.L_x_57:
[----:B------:R-:W-:-:S13]  /*17f0*/  ISETP.NE.AND P0, PT, R14, 0xa, PT ;  /* 0x0000000a0e00780c */ /* 0x000fda0003f05270 */
[C---:B------:R-:W-:Y:S01]  /*1800*/  @P0 FADD R14, -R7.reuse, 1 ;  /* 0x3f800000070e0421 */ /* 0x040fe20000000100 */
[----:B------:R-:W-:Y:S01]  /*1810*/  @!P0 FADD R14, R7, 1 ;  /* 0x3f800000070e8421 */ /* 0x000fe20000000000 */
[----:B------:R-:W-:Y:S06]  /*1820*/  BRA `(.L_x_54) ;  /* 0x0000000000247947 */ /* 0x000fec0003800000 */
.L_x_56:
[----:B------:R-:W-:-:S13]  /*1830*/  ISETP.GT.AND P0, PT, R14, 0xd, PT ;  /* 0x0000000d0e00780c */ /* 0x000fda0003f04270 */
[----:B------:R-:W-:Y:S05]  /*1840*/  @P0 BRA `(.L_x_58) ;  /* 0x0000000000100947 */ /* 0x000fea0003800000 */
[----:B------:R-:W-:-:S13]  /*1850*/  ISETP.NE.AND P0, PT, R14, 0xc, PT ;  /* 0x0000000c0e00780c */ /* 0x000fda0003f05270 */
[C---:B------:R-:W-:Y:S01]  /*1860*/  @P0 FADD R14, -R7.reuse, -1 ;  /* 0xbf800000070e0421 */ /* 0x040fe20000000100 */
[----:B------:R-:W-:Y:S01]  /*1870*/  @!P0 FADD R14, R7, R10 ;  /* 0x0000000a070e8221 */ /* 0x000fe20000000000 */
[----:B------:R-:W-:Y:S06]  /*1880*/  BRA `(.L_x_54) ;  /* 0x00000000000c7947 */ /* 0x000fec0003800000 */
.L_x_58:
[----:B------:R-:W-:-:S13]  /*1890*/  ISETP.NE.AND P0, PT, R14, 0xe, PT ;  /* 0x0000000e0e00780c */ /* 0x000fda0003f05270 */
[C---:B------:R-:W-:Y:S01]  /*18a0*/  @P0 FADD R14, -R7.reuse, 1 ;  /* 0x3f800000070e0421 */ /* 0x040fe20000000100 */
[----:B------:R-:W-:-:S07]  /*18b0*/  @!P0 FADD R14, R7, -R10 ;  /* 0x8000000a070e8221 */ /* 0x000fce0000000000 */
.L_x_54:
[----:B------:R-:W-:Y:S05]  /*18c0*/  BSYNC.RECONVERGENT B0 ;  /* 0x0000000000007941 */ /* 0x000fea0003800200 */
.L_x_50:
[----:B------:R-:W0:Y:S01]  /*18d0*/  LDC R12, c[0x3][R12+0x4] ;  /* 0x00c001000c0c7b82 */ /* 0x000e220000000800 */
[--C-:B------:R-:W-:Y:S01]  /*18e0*/  FADD R7, R14, -R3.reuse ;  /* 0x800000030e077221 */ /* 0x100fe20000000000 */
[----:B------:R-:W-:Y:S03]  /*18f0*/  BSSY.RECONVERGENT B0, `(.L_x_59) ;  /* 0x0000031000007945 */ /* 0x000fe60003800200 */
        /* <DEDUP_REMOVED lines=12> */
.L_x_62:
[----:B------:R-:W-:-:S13]  /*19c0*/  ISETP.NE.AND P0, PT, R11, 0x2, PT ;  /* 0x000000020b00780c */ /* 0x000fda0003f05270 */
[C-C-:B------:R-:W-:Y:S01]  /*19d0*/  @P0 FADD R3, -R6.reuse, -R9.reuse ;  /* 0x8000000906030221 */ /* 0x140fe20000000100 */
[----:B------:R-:W-:Y:S01]  /*19e0*/  @!P0 FADD R3, R6, -R9 ;  /* 0x8000000906038221 */ /* 0x000fe20000000000 */
[----:B------:R-:W-:Y:S06]  /*19f0*/  BRA `(.L_x_63) ;  /* 0x0000000000807947 */ /* 0x000fec0003800000 */
.L_x_61:
[----:B------:R-:W-:-:S13]  /*1a00*/  ISETP.GT.AND P0, PT, R11, 0x5, PT ;  /* 0x000000050b00780c */ /* 0x000fda0003f04270 */
[----:B------:R-:W-:Y:S05]  /*1a10*/  @P0 BRA `(.L_x_64) ;  /* 0x0000000000140947 */ /* 0x000fea0003800000 */
[----:B------:R-:W-:Y:S01]  /*1a20*/  ISETP.NE.AND P0, PT, R11, 0x4, PT ;  /* 0x000000040b00780c */ /* 0x000fe20003f05270 */
[----:B------:R-:W-:-:S12]  /*1a30*/  IMAD.MOV.U32 R3, RZ, RZ, R10 ;  /* 0x000000ffff037224 */ /* 0x000fd800078e000a */
[----:B------:R-:W-:Y:S05]  /*1a40*/  @!P0 BRA `(.L_x_63) ;  /* 0x00000000006c8947 */ /* 0x000fea0003800000 */
[----:B------:R-:W-:Y:S01]  /*1a50*/  FADD R3, -R6, -1 ;  /* 0xbf80000006037421 */ /* 0x000fe20000000100 */
[----:B------:R-:W-:Y:S06]  /*1a60*/  BRA `(.L_x_63) ;  /* 0x0000000000647947 */ /* 0x000fec0003800000 */
.L_x_64:
[----:B------:R-:W-:-:S13]  /*1a70*/  ISETP.NE.AND P0, PT, R11, 0x6, PT ;  /* 0x000000060b00780c */ /* 0x000fda0003f05270 */
[C---:B------:R-:W-:Y:S01]  /*1a80*/  @P0 FADD R3, -R6.reuse, 1 ;  /* 0x3f80000006030421 */ /* 0x040fe20000000100 */
[----:B------:R-:W-:Y:S01]  /*1a90*/  @!P0 FADD R3, R6, 1 ;  /* 0x3f80000006038421 */ /* 0x000fe20000000000 */
[----:B------:R-:W-:Y:S06]  /*1aa0*/  BRA `(.L_x_63) ;  /* 0x0000000000547947 */ /* 0x000fec0003800000 */
.L_x_60:
[----:B------:R-:W-:-:S13]  /*1ab0*/  ISETP.GT.AND P0, PT, R11, 0xb, PT ;  /* 0x0000000b0b00780c */ /* 0x000fda0003f04270 */
[----:B------:R-:W-:Y:S05]  /*1ac0*/  @P0 BRA `(.L_x_65) ;  /* 0x0000000000280947 */ /* 0x000fea0003800000 */
[----:B------:R-:W-:-:S13]  /*1ad0*/  ISETP.GT.AND P0, PT, R11, 0x9, PT ;  /* 0x000000090b00780c */ /* 0x000fda0003f04270 */
[----:B------:R-:W-:Y:S05]  /*1ae0*/  @P0 BRA `(.L_x_66) ;  /* 0x0000000000100947 */ /* 0x000fea0003800000 */
[----:B------:R-:W-:-:S13]  /*1af0*/  ISETP.NE.AND P0, PT, R11, 0x8, PT ;  /* 0x000000080b00780c */ /* 0x000fda0003f05270 */
[C---:B------:R-:W-:Y:S01]  /*1b00*/  @P0 FADD R3, -R9.reuse, -1 ;  /* 0xbf80000009030421 */ /* 0x040fe20000000100 */
[----:B------:R-:W-:Y:S01]  /*1b10*/  @!P0 FADD R3, R9, -1 ;  /* 0xbf80000009038421 */ /* 0x000fe20000000000 */
[----:B------:R-:W-:Y:S06]  /*1b20*/  BRA `(.L_x_63) ;  /* 0x0000000000347947 */ /* 0x000fec0003800000 */
.L_x_66:
[----:B------:R-:W-:-:S13]  /*1b30*/  ISETP.NE.AND P0, PT, R11, 0xa, PT ;  /* 0x0000000a0b00780c */ /* 0x000fda0003f05270 */
[C---:B------:R-:W-:Y:S01]  /*1b40*/  @P0 FADD R3, -R9.reuse, 1 ;  /* 0x3f80000009030421 */ /* 0x040fe20000000100 */
[----:B------:R-:W-:Y:S01]  /*1b50*/  @!P0 FADD R3, R9, 1 ;  /* 0x3f80000009038421 */ /* 0x000fe20000000000 */
[----:B------:R-:W-:Y:S06]  /*1b60*/  BRA `(.L_x_63) ;  /* 0x0000000000247947 */ /* 0x000fec0003800000 */
.L_x_65:
[----:B------:R-:W-:-:S13]  /*1b70*/  ISETP.GT.AND P0, PT, R11, 0xd, PT ;  /* 0x0000000d0b00780c */ /* 0x000fda0003f04270 */
[----:B------:R-:W-:Y:S05]  /*1b80*/  @P0 BRA `(.L_x_67) ;  /* 0x0000000000100947 */ /* 0x000fea0003800000 */
[----:B------:R-:W-:-:S13]  /*1b90*/  ISETP.NE.AND P0, PT, R11, 0xc, PT ;  /* 0x0000000c0b00780c */ /* 0x000fda0003f05270 */
[----:B------:R-:W-:Y:S01]  /*1ba0*/  @P0 FADD R3, -R9, -1 ;  /* 0xbf80000009030421 */ /* 0x000fe20000000100 */
[----:B------:R-:W-:Y:S01]  /*1bb0*/  @!P0 FADD R3, R6, R9 ;  /* 0x0000000906038221 */ /* 0x000fe20000000000 */
[----:B------:R-:W-:Y:S06]  /*1bc0*/  BRA `(.L_x_63) ;  /* 0x00000000000c7947 */ /* 0x000fec0003800000 */
.L_x_67:
[----:B------:R-:W-:-:S13]  /*1bd0*/  ISETP.NE.AND P0, PT, R11, 0xe, PT ;  /* 0x0000000e0b00780c */ /* 0x000fda0003f05270 */
[----:B------:R-:W-:Y:S01]  /*1be0*/  @P0 FADD R3, -R9, 1 ;  /* 0x3f80000009030421 */ /* 0x000fe20000000100 */
[----:B------:R-:W-:-:S07]  /*1bf0*/  @!P0 FADD R3, -R6, R9 ;  /* 0x0000000906038221 */ /* 0x000fce0000000100 */
.L_x_63:
[----:B------:R-:W-:Y:S05]  /*1c00*/  BSYNC.RECONVERGENT B0 ;  /* 0x0000000000007941 */ /* 0x000fea0003800200 */
.L_x_59:
        /* <DEDUP_REMOVED lines=13> */
.L_x_71:
[----:B------:R-:W-:-:S13]  /*1ce0*/  ISETP.NE.AND P0, PT, R6, 0x2, PT ;  /* 0x000000020600780c */ /* 0x000fda0003f05270 */
[C-C-:B------:R-:W-:Y:S01]  /*1cf0*/  @P0 FADD R6, -R10.reuse, -R9.reuse ;  /* 0x800000090a060221 */ /* 0x140fe20000000100 */
[----:B------:R-:W-:Y:S01]  /*1d00*/  @!P0 FADD R6, R10, -R9 ;  /* 0x800000090a068221 */ /* 0x000fe20000000000 */
[----:B------:R-:W-:Y:S06]  /*1d10*/  BRA `(.L_x_72) ;  /* 0x00000000007c7947 */ /* 0x000fec0003800000 */
.L_x_70:
[----:B------:R-:W-:-:S13]  /*1d20*/  ISETP.GT.AND P0, PT, R6, 0x5, PT ;  /* 0x000000050600780c */ /* 0x000fda0003f04270 */
[----:B------:R-:W-:Y:S05]  /*1d30*/  @P0 BRA `(.L_x_73) ;  /* 0x0000000000100947 */ /* 0x000fea0003800000 */
[----:B------:R-:W-:-:S13]  /*1d40*/  ISETP.NE.AND P0, PT, R6, 0x4, PT ;  /* 0x000000040600780c */ /* 0x000fda0003f05270 */
[C---:B------:R-:W-:Y:S01]  /*1d50*/  @P0 FADD R6, -R10.reuse, -1 ;  /* 0xbf8000000a060421 */ /* 0x040fe20000000100 */
[----:B------:R-:W-:Y:S01]  /*1d60*/  @!P0 FADD R6, R10, -1 ;  /* 0xbf8000000a068421 */ /* 0x000fe20000000000 */
[----:B------:R-:W-:Y:S06]  /*1d70*/  BRA `(.L_x_72) ;  /* 0x0000000000647947 */ /* 0x000fec0003800000 */
.L_x_73:
[----:B------:R-:W-:-:S13]  /*1d80*/  ISETP.NE.AND P0, PT, R6, 0x6, PT ;  /* 0x000000060600780c */ /* 0x000fda0003f05270 */
[C---:B------:R-:W-:Y:S01]  /*1d90*/  @P0 FADD R6, -R10.reuse, 1 ;  /* 0x3f8000000a060421 */ /* 0x040fe20000000100 */
[----:B------:R-:W-:Y:S01]  /*1da0*/  @!P0 FADD R6, R10, 1 ;  /* 0x3f8000000a068421 */ /* 0x000fe20000000000 */
[----:B------:R-:W-:Y:S06]  /*1db0*/  BRA `(.L_x_72) ;  /* 0x0000000000547947 */ /* 0x000fec0003800000 */
.L_x_69:
        /* <DEDUP_REMOVED lines=8> */
.L_x_75:
[----:B------:R-:W-:-:S13]  /*1e40*/  ISETP.NE.AND P0, PT, R6, 0xa, PT ;  /* 0x0000000a0600780c */ /* 0x000fda0003f05270 */
[C---:B------:R-:W-:Y:S01]  /*1e50*/  @P0 FADD R6, -R9.reuse, 1 ;  /* 0x3f80000009060421 */ /* 0x040fe20000000100 */
[----:B------:R-:W-:Y:S01]  /*1e60*/  @!P0 FADD R6, R9, 1 ;  /* 0x3f80000009068421 */ /* 0x000fe20000000000 */
[----:B------:R-:W-:Y:S06]  /*1e70*/  BRA `(.L_x_72) ;  /* 0x0000000000247947 */ /* 0x000fec0003800000 */
.L_x_74:
[----:B------:R-:W-:-:S13]  /*1e80*/  ISETP.GT.AND P0, PT, R6, 0xd, PT ;  /* 0x0000000d0600780c */ /* 0x000fda0003f04270 */
[----:B------:R-:W-:Y:S05]  /*1e90*/  @P0 BRA `(.L_x_76) ;  /* 0x0000000000100947 */ /* 0x000fea0003800000 */
[----:B------:R-:W-:-:S13]  /*1ea0*/  ISETP.NE.AND P0, PT, R6, 0xc, PT ;  /* 0x0000000c0600780c */ /* 0x000fda0003f05270 */
[----:B------:R-:W-:Y:S01]  /*1eb0*/  @P0 FADD R6, -R9, -1 ;  /* 0xbf80000009060421 */ /* 0x000fe20000000100 */
[----:B------:R-:W-:Y:S01]  /*1ec0*/  @!P0 FADD R6, R10, R9 ;  /* 0x000000090a068221 */ /* 0x000fe20000000000 */
[----:B------:R-:W-:Y:S06]  /*1ed0*/  BRA `(.L_x_72) ;  /* 0x00000000000c7947 */ /* 0x000fec0003800000 */
.L_x_76:
[----:B------:R-:W-:-:S13]  /*1ee0*/  ISETP.NE.AND P0, PT, R6, 0xe, PT ;  /* 0x0000000e0600780c */ /* 0x000fda0003f05270 */
[----:B------:R-:W-:Y:S01]  /*1ef0*/  @P0 FADD R6, -R9, 1 ;  /* 0x3f80000009060421 */ /* 0x000fe20000000100 */
[----:B------:R-:W-:-:S07]  /*1f00*/  @!P0 FADD R6, -R10, R9 ;  /* 0x000000090a068221 */ /* 0x000fce0000000100 */
.L_x_72:
[----:B------:R-:W-:Y:S05]  /*1f10*/  BSYNC.RECONVERGENT B0 ;  /* 0x0000000000007941 */ /* 0x000fea0003800200 */
.L_x_68:
[--C-:B------:R-:W-:Y:S01]  /*1f20*/  FADD R6, R6, -R3.reuse ;  /* 0x8000000306067221 */ /* 0x100fe20000000000 */
[----:B------:R-:W-:Y:S01]  /*1f30*/  BSSY.RECONVERGENT B0, `(.L_x_77) ;  /* 0x0000013000007945 */ /* 0x000fe20003800200 */
[----:B------:R-:W-:Y:S02]  /*1f40*/  IMAD.MOV.U32 R9, RZ, RZ, RZ ;  /* 0x000000ffff097224 */ /* 0x000fe400078e00ff */
[----:B------:R-:W-:-:S04]  /*1f50*/  FFMA R6, R4, R6, R3 ;  /* 0x0000000604067223 */ /* 0x000fc80000000003 */
[----:B------:R-:W-:-:S04]  /*1f60*/  FADD R3, -R7, R6 ;  /* 0x0000000607037221 */ /* 0x000fc80000000100 */
[----:B------:R-:W-:Y:S02]  /*1f70*/  FFMA R3, R8, R3, R7 ;  /* 0x0000000308037223 */ /* 0x000fe40000000007 */
[----:B------:R-:W0:Y:S02]  /*1f80*/  LDC.64 R6, c[0x0][0x380] ;  /* 0x0000e000ff067b82 */ /* 0x000e240000000a00 */
[----:B------:R-:W-:-:S04]  /*1f90*/  FADD R3, -R0, R3 ;  /* 0x0000000300037221 */ /* 0x000fc80000000100 */
[----:B------:R-:W-:-:S04]  /*1fa0*/  FFMA R3, RZ, R3, R0 ;  /* 0x00000003ff037223 */ /* 0x000fc80000000000 */
[----:B------:R-:W-:-:S04]  /*1fb0*/  FADD R3, R3, 1 ;  /* 0x3f80000003037421 */ /* 0x000fc80000000000 */
[----:B------:R-:W-:-:S05]  /*1fc0*/  FMUL R3, R3, 0.5 ;  /* 0x3f00000003037820 */ /* 0x000fca0000400000 */
[----:B------:R-:W-:-:S13]  /*1fd0*/  FSETP.GEU.AND P0, PT, R3, 0.20000000298023223877, PT ;  /* 0x3e4ccccd0300780b */ /* 0x000fda0003f0e000 */
[----:B------:R-:W-:Y:S05]  /*1fe0*/  @!P0 BRA `(.L_x_78) ;  /* 0x00000000001c8947 */ /* 0x000fea0003800000 */
[----:B------:R-:W-:Y:S01]  /*1ff0*/  FSETP.GEU.AND P0, PT, R3, 0.30000001192092895508, PT ;  /* 0x3e99999a0300780b */ /* 0x000fe20003f0e000 */
[----:B------:R-:W-:-:S12]  /*2000*/  HFMA2 R9, -RZ, RZ, 0, 5.9604644775390625e-08 ;  /* 0x00000001ff097431 */ /* 0x000fd800000001ff */
[----:B------:R-:W-:Y:S01]  /*2010*/  @P0 IMAD.MOV.U32 R0, RZ, RZ, 0x3 ;  /* 0x00000003ff000424 */ /* 0x000fe200078e00ff */
[C---:B------:R-:W-:Y:S02]  /*2020*/  @P0 FSETP.GEU.AND P2, PT, R3.reuse, 0.80000001192092895508, PT ;  /* 0x3f4ccccd0300080b */ /* 0x040fe40003f4e000 */
[----:B------:R-:W-:Y:S02]  /*2030*/  @P0 FSETP.GEU.AND P1, PT, R3, 0.69999998807907104492, PT ;  /* 0x3f3333330300080b */ /* 0x000fe40003f2e000 */
[----:B------:R-:W-:-:S04]  /*2040*/  @P0 SEL R0, R0, 0x4, !P2 ;  /* 0x0000000400000807 */ /* 0x000fc80005000000 */
[----:B------:R-:W-:-:S07]  /*2050*/  @P0 SEL R9, R0, 0x2, P1 ;  /* 0x0000000200090807 */ /* 0x000fce0000800000 */
.L_x_78:
[----:B------:R-:W-:Y:S05]  /*2060*/  BSYNC.RECONVERGENT B0 ;  /* 0x0000000000007941 */ /* 0x000fea0003800200 */
.L_x_77:
[----:B------:R-:W1:Y:S01]  /*2070*/  LDCU UR6, c[0x0][0x388] ;  /* 0x00007100ff0677ac */ /* 0x000e620008000800 */
[----:B------:R-:W2:Y:S01]  /*2080*/  LDCU.64 UR4, c[0x0][0x358] ;  /* 0x00006b00ff0477ac */ /* 0x000ea20008000a00 */
[----:B-1----:R-:W-:-:S04]  /*2090*/  IMAD R3, R2, UR6, R5 ;  /* 0x0000000602037c24 */ /* 0x002fc8000f8e0205 */
[----:B0-----:R-:W-:-:S05]  /*20a0*/  IMAD.WIDE R2, R3, 0x4, R6 ;  /* 0x0000000403027825 */ /* 0x001fca00078e0206 */
[----:B--2---:R-:W-:Y:S01]  /*20b0*/  STG.E desc[UR4][R2.64], R9 ;  /* 0x0000000902007986 */ /* 0x004fe2000c101904 */
[----:B------:R-:W-:Y:S05]  /*20c0*/  EXIT ;  /* 0x000000000000794d */ /* 0x000fea0003800000 */
        .weak           $__internal_0_$__cuda_sm3x_div_rn_noftz_f32_slowpath
        .type           $__internal_0_$__cuda_sm3x_div_rn_noftz_f32_slowpath,@function
        .size           $__internal_0_$__cuda_sm3x_div_rn_noftz_f32_slowpath,(.L_x_91 - $__internal_0_$__cuda_sm3x_div_rn_noftz_f32_slowpath)
$__internal_0_$__cuda_sm3x_div_rn_noftz_f32_slowpath:
[----:B------:R-:W-:Y:S01]  /*20d0*/  SHF.R.U32.HI R8, RZ, 0x17, R3 ;  /* 0x00000017ff087819 */ /* 0x000fe20000011603 */
[----:B------:R-:W-:Y:S01]  /*20e0*/  BSSY.RECONVERGENT B1, `(.L_x_79) ;  /* 0x0000062000017945 */ /* 0x000fe20003800200 */
[----:B------:R-:W-:Y:S02]  /*20f0*/  SHF.R.U32.HI R7, RZ, 0x17, R0 ;  /* 0x00000017ff077819 */ /* 0x000fe40000011600 */
[----:B------:R-:W-:Y:S02]  /*2100*/  LOP3.LUT R12, R8, 0xff, RZ, 0xc0, !PT ;  /* 0x000000ff080c7812 */ /* 0x000fe400078ec0ff */
[----:B------:R-:W-:-:S03]  /*2110*/  LOP3.LUT R10, R7, 0xff, RZ, 0xc0, !PT ;  /* 0x000000ff070a7812 */ /* 0x000fc600078ec0ff */
[----:B------:R-:W-:Y:S02]  /*2120*/  VIADD R9, R12, 0xffffffff ;  /* 0xffffffff0c097836 */ /* 0x000fe40000000000 */
[----:B------:R-:W-:-:S03]  /*2130*/  VIADD R8, R10, 0xffffffff ;  /* 0xffffffff0a087836 */ /* 0x000fc60000000000 */
[----:B------:R-:W-:-:S04]  /*2140*/  ISETP.GT.U32.AND P0, PT, R9, 0xfd, PT ;  /* 0x000000fd0900780c */ /* 0x000fc80003f04070 */
[----:B------:R-:W-:-:S13]  /*2150*/  ISETP.GT.U32.OR P0, PT, R8, 0xfd, P0 ;  /* 0x000000fd0800780c */ /* 0x000fda0000704470 */
[----:B------:R-:W-:Y:S01]  /*2160*/  @!P0 IMAD.MOV.U32 R7, RZ, RZ, RZ ;  /* 0x000000ffff078224 */ /* 0x000fe200078e00ff */
[----:B------:R-:W-:Y:S06]  /*2170*/  @!P0 BRA `(.L_x_80) ;  /* 0x00000000005c8947 */ /* 0x000fec0003800000 */
[----:B------:R-:W-:Y:S02]  /*2180*/  FSETP.GTU.FTZ.AND P0, PT, |R0|, +INF , PT ;  /* 0x7f8000000000780b */ /* 0x000fe40003f1c200 */
[----:B------:R-:W-:-:S04]  /*2190*/  FSETP.GTU.FTZ.AND P1, PT, |R3|, +INF , PT ;  /* 0x7f8000000300780b */ /* 0x000fc80003f3c200 */
[----:B------:R-:W-:-:S13]  /*21a0*/  PLOP3.LUT P0, PT, P0, P1, PT, 0xf8, 0x8f ;  /* 0x00000000008f781c */ /* 0x000fda0000703f70 */
[----:B------:R-:W-:Y:S05]  /*21b0*/  @P0 BRA `(.L_x_81) ;  /* 0x00000004004c0947 */ /* 0x000fea0003800000 */
[----:B------:R-:W-:-:S13]  /*21c0*/  LOP3.LUT P0, RZ, R3, 0x7fffffff, R0, 0xc8, !PT ;  /* 0x7fffffff03ff7812 */ /* 0x000fda000780c800 */
[----:B------:R-:W-:Y:S05]  /*21d0*/  @!P0 BRA `(.L_x_82) ;  /* 0x00000004003c8947 */ /* 0x000fea0003800000 */
[C---:B------:R-:W-:Y:S02]  /*21e0*/  FSETP.NEU.FTZ.AND P2, PT, |R0|.reuse, +INF , PT ;  /* 0x7f8000000000780b */ /* 0x040fe40003f5d200 */
[----:B------:R-:W-:Y:S02]  /*21f0*/  FSETP.NEU.FTZ.AND P1, PT, |R3|, +INF , PT ;  /* 0x7f8000000300780b */ /* 0x000fe40003f3d200 */
[----:B------:R-:W-:-:S11]  /*2200*/  FSETP.NEU.FTZ.AND P0, PT, |R0|, +INF , PT ;  /* 0x7f8000000000780b */ /* 0x000fd60003f1d200 */
[----:B------:R-:W-:Y:S05]  /*2210*/  @!P1 BRA !P2, `(.L_x_82) ;  /* 0x00000004002c9947 */ /* 0x000fea0005000000 */
[----:B------:R-:W-:-:S04]  /*2220*/  LOP3.LUT P2, RZ, R0, 0x7fffffff, RZ, 0xc0, !PT ;  /* 0x7fffffff00ff7812 */ /* 0x000fc8000784c0ff */
[----:B------:R-:W-:-:S13]  /*2230*/  PLOP3.LUT P1, PT, P1, P2, PT, 0x2f, 0xf2 ;  /* 0x0000000000f2781c */ /* 0x000fda0000f24577 */
[----:B------:R-:W-:Y:S05]  /*2240*/  @P1 BRA `(.L_x_83) ;  /* 0x0000000400181947 */ /* 0x000fea0003800000 */
[----:B------:R-:W-:-:S04]  /*2250*/  LOP3.LUT P1, RZ, R3, 0x7fffffff, RZ, 0xc0, !PT ;  /* 0x7fffffff03ff7812 */ /* 0x000fc8000782c0ff */
[----:B------:R-:W-:-:S13]  /*2260*/  PLOP3.LUT P0, PT, P0, P1, PT, 0x2f, 0xf2 ;  /* 0x0000000000f2781c */ /* 0x000fda0000702577 */
[----:B------:R-:W-:Y:S05]  /*2270*/  @P0 BRA `(.L_x_84) ;  /* 0x0000000400000947 */ /* 0x000fea0003800000 */
[----:B------:R-:W-:Y:S02]  /*2280*/  ISETP.GE.AND P0, PT, R8, RZ, PT ;  /* 0x000000ff0800720c */ /* 0x000fe40003f06270 */
[----:B------:R-:W-:-:S11]  /*2290*/  ISETP.GE.AND P1, PT, R9, RZ, PT ;  /* 0x000000ff0900720c */ /* 0x000fd60003f26270 */
[----:B------:R-:W-:Y:S01]  /*22a0*/  @P0 MOV R7, RZ ;  /* 0x000000ff00070202 */ /* 0x000fe20000000f00 */
[----:B------:R-:W-:Y:S02]  /*22b0*/  @!P0 IMAD.MOV.U32 R7, RZ, RZ, -0x40 ;  /* 0xffffffc0ff078424 */ /* 0x000fe400078e00ff */
[----:B------:R-:W-:Y:S01]  /*22c0*/  @!P0 FFMA R0, R0, 1.84467440737095516160e+19, RZ ;  /* 0x5f80000000008823 */ /* 0x000fe200000000ff */
[----:B------:R-:W-:Y:S01]  /*22d0*/  @!P1 FFMA R3, R3, 1.84467440737095516160e+19, RZ ;  /* 0x5f80000003039823 */ /* 0x000fe200000000ff */
[----:B------:R-:W-:-:S07]  /*22e0*/  @!P1 VIADD R7, R7, 0x40 ;  /* 0x0000004007079836 */ /* 0x000fce0000000000 */
.L_x_80:
[----:B------:R-:W-:Y:S01]  /*22f0*/  LEA R8, R12, 0xc0800000, 0x17 ;  /* 0xc08000000c087811 */ /* 0x000fe200078eb8ff */
[----:B------:R-:W-:Y:S04]  /*2300*/  BSSY.RECONVERGENT B2, `(.L_x_85) ;  /* 0x0000036000027945 */ /* 0x000fe80003800200 */
[----:B------:R-:W-:Y:S01]  /*2310*/  IMAD.IADD R8, R3, 0x1, -R8 ;  /* 0x0000000103087824 */ /* 0x000fe200078e0a08 */
[----:B------:R-:W-:-:S03]  /*2320*/  IADD3 R3, PT, PT, R10, -0x7f, RZ ;  /* 0xffffff810a037810 */ /* 0x000fc60007ffe0ff */
[----:B------:R0:W1:Y:S01]  /*2330*/  MUFU.RCP R9, R8 ;  /* 0x0000000800097308 */ /* 0x0000620000001000 */
[----:B------:R-:W-:Y:S01]  /*2340*/  FADD.FTZ R11, -R8, -RZ ;  /* 0x800000ff080b7221 */ /* 0x000fe20000010100 */
[C---:B------:R-:W-:Y:S01]  /*2350*/  IMAD R0, R3.reuse, -0x800000, R0 ;  /* 0xff80000003007824 */ /* 0x040fe200078e0200 */
[----:B0-----:R-:W-:-:S05]  /*2360*/  IADD3 R8, PT, PT, R3, 0x7f, -R12 ;  /* 0x0000007f03087810 */ /* 0x001fca0007ffe80c */
[----:B------:R-:W-:Y:S02]  /*2370*/  IMAD.IADD R8, R8, 0x1, R7 ;  /* 0x0000000108087824 */ /* 0x000fe400078e0207 */
[----:B-1----:R-:W-:-:S04]  /*2380*/  FFMA R10, R9, R11, 1 ;  /* 0x3f800000090a7423 */ /* 0x002fc8000000000b */
[----:B------:R-:W-:-:S04]  /*2390*/  FFMA R14, R9, R10, R9 ;  /* 0x0000000a090e7223 */ /* 0x000fc80000000009 */
[----:B------:R-:W-:-:S04]  /*23a0*/  FFMA R9, R0, R14, RZ ;  /* 0x0000000e00097223 */ /* 0x000fc800000000ff */
[----:B------:R-:W-:-:S04]  /*23b0*/  FFMA R10, R11, R9, R0 ;  /* 0x000000090b0a7223 */ /* 0x000fc80000000000 */
[----:B------:R-:W-:-:S04]  /*23c0*/  FFMA R9, R14, R10, R9 ;  /* 0x0000000a0e097223 */ /* 0x000fc80000000009 */
[----:B------:R-:W-:-:S04]  /*23d0*/  FFMA R10, R11, R9, R0 ;  /* 0x000000090b0a7223 */ /* 0x000fc80000000000 */
[----:B------:R-:W-:-:S05]  /*23e0*/  FFMA R0, R14, R10, R9 ;  /* 0x0000000a0e007223 */ /* 0x000fca0000000009 */
[----:B------:R-:W-:-:S04]  /*23f0*/  SHF.R.U32.HI R3, RZ, 0x17, R0 ;  /* 0x00000017ff037819 */ /* 0x000fc80000011600 */
[----:B------:R-:W-:-:S05]  /*2400*/  LOP3.LUT R3, R3, 0xff, RZ, 0xc0, !PT ;  /* 0x000000ff03037812 */ /* 0x000fca00078ec0ff */
[----:B------:R-:W-:-:S04]  /*2410*/  IMAD.IADD R11, R3, 0x1, R8 ;  /* 0x00000001030b7824 */ /* 0x000fc800078e0208 */
[----:B------:R-:W-:-:S05]  /*2420*/  VIADD R3, R11, 0xffffffff ;  /* 0xffffffff0b037836 */ /* 0x000fca0000000000 */
[----:B------:R-:W-:-:S13]  /*2430*/  ISETP.GE.U32.AND P0, PT, R3, 0xfe, PT ;  /* 0x000000fe0300780c */ /* 0x000fda0003f06070 */
[----:B------:R-:W-:Y:S05]  /*2440*/  @!P0 BRA `(.L_x_86) ;  /* 0x0000000000808947 */ /* 0x000fea0003800000 */
[----:B------:R-:W-:-:S13]  /*2450*/  ISETP.GT.AND P0, PT, R11, 0xfe, PT ;  /* 0x000000fe0b00780c */ /* 0x000fda0003f04270 */
[----:B------:R-:W-:Y:S05]  /*2460*/  @P0 BRA `(.L_x_87) ;  /* 0x00000000006c0947 */ /* 0x000fea0003800000 */
[----:B------:R-:W-:-:S13]  /*2470*/  ISETP.GE.AND P0, PT, R11, 0x1, PT ;  /* 0x000000010b00780c */ /* 0x000fda0003f06270 */
[----:B------:R-:W-:Y:S05]  /*2480*/  @P0 BRA `(.L_x_88) ;  /* 0x0000000000740947 */ /* 0x000fea0003800000 */
[----:B------:R-:W-:Y:S02]  /*2490*/  ISETP.GE.AND P0, PT, R11, -0x18, PT ;  /* 0xffffffe80b00780c */ /* 0x000fe40003f06270 */
[----:B------:R-:W-:-:S11]  /*24a0*/  LOP3.LUT R0, R0, 0x80000000, RZ, 0xc0, !PT ;  /* 0x8000000000007812 */ /* 0x000fd600078ec0ff */
[----:B------:R-:W-:Y:S05]  /*24b0*/  @!P0 BRA `(.L_x_88) ;  /* 0x0000000000688947 */ /* 0x000fea0003800000 */
[CCC-:B------:R-:W-:Y:S01]  /*24c0*/  FFMA.RZ R3, R14.reuse, R10.reuse, R9.reuse ;  /* 0x0000000a0e037223 */ /* 0x1c0fe2000000c009 */
[CCC-:B------:R-:W-:Y:S01]  /*24d0*/  FFMA.RM R8, R14.reuse, R10.reuse, R9.reuse ;  /* 0x0000000a0e087223 */ /* 0x1c0fe20000004009 */
[C---:B------:R-:W-:Y:S02]  /*24e0*/  ISETP.NE.AND P2, PT, R11.reuse, RZ, PT ;  /* 0x000000ff0b00720c */ /* 0x040fe40003f45270 */
[----:B------:R-:W-:Y:S02]  /*24f0*/  ISETP.NE.AND P1, PT, R11, RZ, PT ;  /* 0x000000ff0b00720c */ /* 0x000fe40003f25270 */
[----:B------:R-:W-:Y:S01]  /*2500*/  LOP3.LUT R7, R3, 0x7fffff, RZ, 0xc0, !PT ;  /* 0x007fffff03077812 */ /* 0x000fe200078ec0ff */
[----:B------:R-:W-:Y:S01]  /*2510*/  FFMA.RP R3, R14, R10, R9 ;  /* 0x0000000a0e037223 */ /* 0x000fe20000008009 */
[----:B------:R-:W-:Y:S01]  /*2520*/  IADD3 R10, PT, PT, R11, 0x20, RZ ;  /* 0x000000200b0a7810 */ /* 0x000fe20007ffe0ff */
[----:B------:R-:W-:Y:S01]  /*2530*/  IMAD.MOV R9, RZ, RZ, -R11 ;  /* 0x000000ffff097224 */ /* 0x000fe200078e0a0b */
[----:B------:R-:W-:-:S02]  /*2540*/  LOP3.LUT R7, R7, 0x800000, RZ, 0xfc, !PT ;  /* 0x0080000007077812 */ /* 0x000fc400078efcff */
[----:B------:R-:W-:Y:S02]  /*2550*/  FSETP.NEU.FTZ.AND P0, PT, R3, R8, PT ;  /* 0x000000080300720b */ /* 0x000fe40003f1d000 */
[----:B------:R-:W-:Y:S02]  /*2560*/  SHF.L.U32 R10, R7, R10, RZ ;  /* 0x0000000a070a7219 */ /* 0x000fe400000006ff */
[----:B------:R-:W-:Y:S02]  /*2570*/  SEL R8, R9, RZ, P2 ;  /* 0x000000ff09087207 */ /* 0x000fe40001000000 */
[----:B------:R-:W-:Y:S02]  /*2580*/  ISETP.NE.AND P1, PT, R10, RZ, P1 ;  /* 0x000000ff0a00720c */ /* 0x000fe40000f25270 */
[----:B------:R-:W-:Y:S02]  /*2590*/  SHF.R.U32.HI R8, RZ, R8, R7 ;  /* 0x00000008ff087219 */ /* 0x000fe40000011607 */
[----:B------:R-:W-:-:S02]  /*25a0*/  PLOP3.LUT P0, PT, P0, P1, PT, 0xf8, 0x8f ;  /* 0x00000000008f781c */ /* 0x000fc40000703f70 */
[----:B------:R-:W-:Y:S02]  /*25b0*/  SHF.R.U32.HI R10, RZ, 0x1, R8 ;  /* 0x00000001ff0a7819 */ /* 0x000fe40000011608 */
[----:B------:R-:W-:-:S04]  /*25c0*/  SEL R3, RZ, 0x1, !P0 ;  /* 0x00000001ff037807 */ /* 0x000fc80004000000 */
[----:B------:R-:W-:-:S04]  /*25d0*/  LOP3.LUT R3, R3, 0x1, R10, 0xf8, !PT ;  /* 0x0000000103037812 */ /* 0x000fc800078ef80a */
[----:B------:R-:W-:-:S05]  /*25e0*/  LOP3.LUT R3, R3, R8, RZ, 0xc0, !PT ;  /* 0x0000000803037212 */ /* 0x000fca00078ec0ff */
[----:B------:R-:W-:-:S05]  /*25f0*/  IMAD.IADD R3, R10, 0x1, R3 ;  /* 0x000000010a037824 */ /* 0x000fca00078e0203 */
[----:B------:R-:W-:Y:S01]  /*2600*/  LOP3.LUT R0, R3, R0, RZ, 0xfc, !PT ;  /* 0x0000000003007212 */ /* 0x000fe200078efcff */
[----:B------:R-:W-:Y:S06]  /*2610*/  BRA `(.L_x_88) ;  /* 0x0000000000107947 */ /* 0x000fec0003800000 */
.L_x_87:
[----:B------:R-:W-:-:S04]  /*2620*/  LOP3.LUT R0, R0, 0x80000000, RZ, 0xc0, !PT ;  /* 0x8000000000007812 */ /* 0x000fc800078ec0ff */
[----:B------:R-:W-:Y:S01]  /*2630*/  LOP3.LUT R0, R0, 0x7f800000, RZ, 0xfc, !PT ;  /* 0x7f80000000007812 */ /* 0x000fe200078efcff */
[----:B------:R-:W-:Y:S06]  /*2640*/  BRA `(.L_x_88) ;  /* 0x0000000000047947 */ /* 0x000fec0003800000 */
.L_x_86:
[----:B------:R-:W-:-:S07]  /*2650*/  LEA R0, R8, R0, 0x17 ;  /* 0x0000000008007211 */ /* 0x000fce00078eb8ff */
.L_x_88:
[----:B------:R-:W-:Y:S05]  /*2660*/  BSYNC.RECONVERGENT B2 ;  /* 0x0000000000027941 */ /* 0x000fea0003800200 */
.L_x_85:
[----:B------:R-:W-:Y:S05]  /*2670*/  BRA `(.L_x_89) ;  /* 0x0000000000207947 */ /* 0x000fea0003800000 */
.L_x_84:
[----:B------:R-:W-:-:S04]  /*2680*/  LOP3.LUT R0, R3, 0x80000000, R0, 0x48, !PT ;  /* 0x8000000003007812 */ /* 0x000fc800078e4800 */
[----:B------:R-:W-:Y:S01]  /*2690*/  LOP3.LUT R0, R0, 0x7f800000, RZ, 0xfc, !PT ;  /* 0x7f80000000007812 */ /* 0x000fe200078efcff */
[----:B------:R-:W-:Y:S06]  /*26a0*/  BRA `(.L_x_89) ;  /* 0x0000000000147947 */ /* 0x000fec0003800000 */
.L_x_83:
[----:B------:R-:W-:Y:S01]  /*26b0*/  LOP3.LUT R0, R3, 0x80000000, R0, 0x48, !PT ;  /* 0x8000000003007812 */ /* 0x000fe200078e4800 */
[----:B------:R-:W-:Y:S06]  /*26c0*/  BRA `(.L_x_89) ;  /* 0x00000000000c7947 */ /* 0x000fec0003800000 */
.L_x_82:
[----:B------:R-:W0:Y:S01]  /*26d0*/  MUFU.RSQ R0, -QNAN ;  /* 0xffc0000000007908 */ /* 0x000e220000001400 */
[----:B------:R-:W-:Y:S05]  /*26e0*/  BRA `(.L_x_89) ;  /* 0x0000000000047947 */ /* 0x000fea0003800000 */
.L_x_81:
[----:B------:R-:W-:-:S07]  /*26f0*/  FADD.FTZ R0, R0, R3 ;  /* 0x0000000300007221 */ /* 0x000fce0000010000 */
.L_x_89:
[----:B------:R-:W-:Y:S05]  /*2700*/  BSYNC.RECONVERGENT B1 ;  /* 0x0000000000017941 */ /* 0x000fea0003800200 */
.L_x_79:
[----:B------:R-:W-:-:S04]  /*2710*/  IMAD.MOV.U32 R7, RZ, RZ, 0x0 ;  /* 0x00000000ff077424 */ /* 0x000fc800078e00ff */
[----:B0-----:R-:W-:Y:S05]  /*2720*/  RET.REL.NODEC R6 `(_Z15generateTerrainPiiifff) ;  /* 0xffffffd806347950 */ /* 0x001fea0003c3ffff */
.L_x_90:
        /* <DEDUP_REMOVED lines=13> */
.L_x_91:


//--------------------- .nv.global.init           --------------------------
	.section	.nv.global.init,"aw",@progbits
	.align	4
.nv.global.init:
	.type		mrg32k3aM1SubSeq,@object
	.size		mrg32k3aM1SubSeq,(mrg32k3aM2SubSeq - mrg32k3aM1SubSeq)
mrg32k3aM1SubSeq:
        /* <DEDUP_REMOVED lines=126> */
	.type		mrg32k3aM2SubSeq,@object
	.size		mrg32k3aM2SubSeq,(mrg32k3aM1 - mrg32k3aM2SubSeq)
mrg32k3aM2SubSeq:
        /* <DEDUP_REMOVED lines=126> */
	.type		mrg32k3aM1,@object
	.size		mrg32k3aM1,(mrg32k3aM1Seq - mrg32k3aM1)
mrg32k3aM1:
        /* <DEDUP_REMOVED lines=144> */
	.type		mrg32k3aM1Seq,@object
	.size		mrg32k3aM1Seq,(mrg32k3aM2 - mrg32k3aM1Seq)
mrg32k3aM1Seq:
        /* <DEDUP_REMOVED lines=144> */
	.type		mrg32k3aM2,@object
	.size		mrg32k3aM2,(mrg32k3aM2Seq - mrg32k3aM2)
mrg32k3aM2:
        /* <DEDUP_REMOVED lines=144> */
	.type		mrg32k3aM2Seq,@object
	.size		mrg32k3aM2Seq,(precalc_xorwow_matrix - mrg32k3aM2Seq)
mrg32k3aM2Seq:
        /* <DEDUP_REMOVED lines=144> */
	.type		precalc_xorwow_matrix,@object
	.size		precalc_xorwow_matrix,(precalc_xorwow_offset_matrix - precalc_xorwow_matrix)
precalc_xorwow_matrix:
        /* <DEDUP_REMOVED lines=6400> */
	.type		precalc_xorwow_offset_matrix,@object
	.size		precalc_xorwow_offset_matrix,($str$26 - precalc_xorwow_offset_matrix)
precalc_xorwow_offset_matrix:
        /* <DEDUP_REMOVED lines=6400> */
	.type		$str$26,@object
	.size		$str$26,($str$6 - $str$26)
$str$26:
        /*353c0*/ 	.byte	0x42, 0x61, 0x79, 0x00
	.type		$str$6,@object
	.size		$str$6,($str$7 - $str$6)
$str$6:
        /*353c4*/ 	.byte	0x49, 0x63, 0x65, 0x00
	.type		$str$7,@object
	.size		$str$7,($str$30 - $str$7)
$str$7:
        /*353c8*/ 	.byte	0x4d, 0x75, 0x64, 0x00
	.type		$str$30,@object
	.size		$str$30,($str$4 - $str$30)
$str$30:
        /*353cc*/ 	.byte	0x44, 0x75, 0x6e, 0x65, 0x00
	.type		$str$4,@object
	.size		$str$4,($str$1 - $str$4)
$str$4:
        /*353d1*/ 	.byte	0x53, 0x6e, 0x6f, 0x77, 0x00
	.type		$str$1,@object
	.size		$str$1,($str$5 - $str$1)
$str$1:
        /*353d6*/ 	.byte	0x53, 0x61, 0x6e, 0x64, 0x00
	.type		$str$5,@object
	.size		$str$5,($str$21 - $str$5)
$str$5:
        /*353db*/ 	.byte	0x4c, 0x61, 0x76, 0x61, 0x00
	.type		$str$21,@object
	.size		$str$21,($str$27 - $str$21)
$str$21:
        /*353e0*/ 	.byte	0x4d, 0x65, 0x73, 0x61, 0x00
	.type		$str$27,@object
	.size		$str$27,($str$3 - $str$27)
$str$27:
        /*353e5*/ 	.byte	0x43, 0x6f, 0x76, 0x65, 0x00
	.type		$str$3,@object
	.size		$str$3,($str$2 - $str$3)
$str$3:
        /*353ea*/ 	.byte	0x52, 0x6f, 0x63, 0x6b, 0x00
	.type		$str$2,@object
	.size		$str$2,($str$22 - $str$2)
$str$2:
        /*353ef*/ 	.byte	0x47, 0x72, 0x61, 0x73, 0x73, 0x00
	.type		$str$22,@object
	.size		$str$22,($str - $str$22)
$str$22:
        /*353f5*/ 	.byte	0x4f, 0x61, 0x73, 0x69, 0x73, 0x00
	.type		$str,@object
	.size		$str,($str$28 - $str)
$str:
        /*353fb*/ 	.byte	0x57, 0x61, 0x74, 0x65, 0x72, 0x00
	.type		$str$28,@object
	.size		$str$28,($str$25 - $str$28)
$str$28:
        /*35401*/ 	.byte	0x42, 0x65, 0x61, 0x63, 0x68, 0x00
	.type		$str$25,@object
	.size		$str$25,($str$29 - $str$25)
$str$25:
        /*35407*/ 	.byte	0x46, 0x6a, 0x6f, 0x72, 0x64, 0x00
	.type		$str$29,@object
	.size		$str$29,($str$11 - $str$29)
$str$29:
        /*3540d*/ 	.byte	0x43, 0x6c, 0x69, 0x66, 0x66, 0x00
	.type		$str$11,@object
	.size		$str$11,($str$15 - $str$11)
$str$11:
        /*35413*/ 	.byte	0x53, 0x77, 0x61, 0x6d, 0x70, 0x00
	.type		$str$15,@object
	.size		$str$15,($str$8 - $str$15)
$str$15:
        /*35419*/ 	.byte	0x54, 0x61, 0x69, 0x67, 0x61, 0x00
	.type		$str$8,@object
	.size		$str$8,($str$16 - $str$8)
$str$8:
        /*3541f*/ 	.byte	0x46, 0x6f, 0x72, 0x65, 0x73, 0x74, 0x00
	.type		$str$16,@object
	.size		$str$16,($str$12 - $str$16)
$str$16:
        /*35426*/ 	.byte	0x53, 0x74, 0x65, 0x70, 0x70, 0x65, 0x00
	.type		$str$12,@object
	.size		$str$12,($str$9 - $str$12)
$str$12:
        /*3542d*/ 	.byte	0x4a, 0x75, 0x6e, 0x67, 0x6c, 0x65, 0x00
	.type		$str$9,@object
	.size		$str$9,($str$13 - $str$9)
$str$9:
        /*35434*/ 	.byte	0x44, 0x65, 0x73, 0x65, 0x72, 0x74, 0x00
	.type		$str$13,@object
	.size		$str$13,($str$19 - $str$13)
$str$13:
        /*3543b*/ 	.byte	0x54, 0x75, 0x6e, 0x64, 0x72, 0x61, 0x00
	.type		$str$19,@object
	.size		$str$19,($str$18 - $str$19)
$str$19:
        /*35442*/ 	.byte	0x43, 0x61, 0x6e, 0x79, 0x6f, 0x6e, 0x00
	.type		$str$18,@object
	.size		$str$18,($str$14 - $str$18)
$str$18:
        /*35449*/ 	.byte	0x50, 0x6c, 0x61, 0x74, 0x65, 0x61, 0x75, 0x00
	.type		$str$14,@object
	.size		$str$14,($str$24 - $str$14)
$str$14:
        /*35451*/ 	.byte	0x53, 0x61, 0x76, 0x61, 0x6e, 0x6e, 0x61, 0x00
	.type		$str$24,@object
	.size		$str$24,($str$17 - $str$24)
$str$24:
        /*35459*/ 	.byte	0x47, 0x6c, 0x61, 0x63, 0x69, 0x65, 0x72, 0x00
	.type		$str$17,@object
	.size		$str$17,($str$23 - $str$17)
$str$17:
        /*35461*/ 	.byte	0x50, 0x72, 0x61, 0x69, 0x72, 0x69, 0x65, 0x00
	.type		$str$23,@object
	.size		$str$23,($str$10 - $str$23)
$str$23:
        /*35469*/ 	.byte	0x56, 0x6f, 0x6c, 0x63, 0x61, 0x6e, 0x6f, 0x00
	.type		$str$10,@object
	.size		$str$10,($str$20 - $str$10)
$str$10:
        /*35471*/ 	.byte	0x4d, 0x6f, 0x75, 0x6e, 0x74, 0x61, 0x69, 0x6e, 0x00
	.type		$str$20,@object
	.size		$str$20,(.L_30 - $str$20)
$str$20:
        /*3547a*/ 	.byte	0x42, 0x61, 0x64, 0x6c, 0x61, 0x6e, 0x64, 0x73, 0x00
.L_30:


//--------------------- .nv.shared.reserved.0     --------------------------
	.section	.nv.shared.reserved.0,"aw",@nobits
	.weak		__nv_reservedSMEM_offset_0_alias
	.size		__nv_reservedSMEM_offset_0_alias, 0, 64
	.other		__nv_reservedSMEM_offset_0_alias,@"STO_CUDA_RESERVED_SHARED STV_DEFAULT"
__nv_reservedSMEM_offset_0_alias:
	.zero		0
	.zero		64


//--------------------- .nv.constant0._Z16visualizeTerrainPiPhii --------------------------
	.section	.nv.constant0._Z16visualizeTerrainPiPhii,"a",@progbits
	.sectionflags	@""
	.align	4
.nv.constant0._Z16visualizeTerrainPiPhii:
	.zero		920


//--------------------- .nv.constant0._Z15generateTerrainPiiifff --------------------------
	.section	.nv.constant0._Z15generateTerrainPiiifff,"a",@progbits
	.sectionflags	@""
	.align	4
.nv.constant0._Z15generateTerrainPiiifff:
	.zero		924


//--------------------- SYMBOLS --------------------------

	.type		.nv.reservedSmem.offset0,@object
	.size		.nv.reservedSmem.offset0,0x4
